//
// Generated by NVIDIA NVVM Compiler
//
// Compiler Build ID: CL-36424714
// Cuda compilation tools, release 13.0, V13.0.88
// Based on NVVM 20.0.0
//

.version 9.0
.target sm_100
.address_size 64

	// .globl	_Z18init_curand_statesP17curandStateXORWOWm
.global .align 4 .b8 precalc_xorwow_matrix[102400];
.global .align 4 .b8 precalc_xorwow_offset_matrix[102400];
.global .align 4 .b8 mrg32k3aM1[2304];
.global .align 4 .b8 mrg32k3aM2[2304];
.global .align 4 .b8 mrg32k3aM1SubSeq[2016];
.global .align 4 .b8 mrg32k3aM2SubSeq[2016];
.global .align 4 .b8 mrg32k3aM1Seq[2304];
.global .align 4 .b8 mrg32k3aM2Seq[2304];
.const .align 8 .b8 __cr_lgamma_table[72];

.visible .entry _Z18init_curand_statesP17curandStateXORWOWm(
	.param .u64 .ptr .align 1 _Z18init_curand_statesP17curandStateXORWOWm_param_0,
	.param .u64 _Z18init_curand_statesP17curandStateXORWOWm_param_1
)
{
	.reg .pred 	%p<24>;
	.reg .b32 	%r<413>;
	.reg .b64 	%rd<19>;

	ld.param.u64 	%rd8, [_Z18init_curand_statesP17curandStateXORWOWm_param_0];
	ld.param.u64 	%rd9, [_Z18init_curand_statesP17curandStateXORWOWm_param_1];
	cvta.to.global.u64 	%rd10, %rd8;
	mov.u32 	%r182, %ctaid.x;
	mov.u32 	%r183, %ntid.x;
	mov.u32 	%r184, %tid.x;
	mad.lo.s32 	%r185, %r182, %r183, %r184;
	cvt.s64.s32 	%rd18, %r185;
	mul.wide.s32 	%rd11, %r185, 48;
	add.s64 	%rd2, %rd10, %rd11;
	cvt.u32.u64 	%r186, %rd9;
	xor.b32  	%r187, %r186, -1429050551;
	mul.lo.s32 	%r188, %r187, 1099087573;
	{ .reg .b32 tmp; mov.b64 {tmp, %r189}, %rd9; }
	xor.b32  	%r190, %r189, -136515619;
	mul.lo.s32 	%r191, %r190, -1703105765;
	add.s32 	%r192, %r188, %r191;
	add.s32 	%r193, %r192, 6615241;
	add.s32 	%r194, %r188, 123456789;
	st.global.v2.u32 	[%rd2], {%r193, %r194};
	xor.b32  	%r195, %r188, 362436069;
	add.s32 	%r196, %r191, 521288629;
	st.global.v2.u32 	[%rd2+8], {%r195, %r196};
	xor.b32  	%r197, %r191, 88675123;
	add.s32 	%r198, %r188, 5783321;
	st.global.v2.u32 	[%rd2+16], {%r197, %r198};
	setp.eq.s32 	%p1, %r185, 0;
	@%p1 bra 	$L__BB0_42;
	mov.b32 	%r319, 0;
$L__BB0_2:
	and.b64  	%rd4, %rd18, 3;
	setp.eq.s64 	%p2, %rd4, 0;
	@%p2 bra 	$L__BB0_41;
	mul.wide.u32 	%rd12, %r319, 3200;
	mov.u64 	%rd13, precalc_xorwow_matrix;
	add.s64 	%rd5, %rd13, %rd12;
	cvt.u32.u64 	%r2, %rd4;
	mov.b32 	%r320, 0;
$L__BB0_4:
	mov.b32 	%r333, 0;
	mov.u32 	%r334, %r333;
	mov.u32 	%r335, %r333;
	mov.u32 	%r336, %r333;
	mov.u32 	%r337, %r333;
	mov.u32 	%r326, %r333;
$L__BB0_5:
	mul.wide.u32 	%rd14, %r326, 4;
	add.s64 	%rd15, %rd2, %rd14;
	ld.global.u32 	%r10, [%rd15+4];
	shl.b32 	%r11, %r326, 5;
	mov.b32 	%r332, 0;
$L__BB0_6:
	.pragma "nounroll";
	shr.u32 	%r203, %r10, %r332;
	and.b32  	%r204, %r203, 1;
	setp.eq.b32 	%p3, %r204, 1;
	not.pred 	%p4, %p3;
	add.s32 	%r205, %r11, %r332;
	mul.lo.s32 	%r206, %r205, 5;
	mul.wide.u32 	%rd16, %r206, 4;
	add.s64 	%rd6, %rd5, %rd16;
	@%p4 bra 	$L__BB0_8;
	ld.global.u32 	%r207, [%rd6];
	xor.b32  	%r337, %r337, %r207;
	ld.global.u32 	%r208, [%rd6+4];
	xor.b32  	%r336, %r336, %r208;
	ld.global.u32 	%r209, [%rd6+8];
	xor.b32  	%r335, %r335, %r209;
	ld.global.u32 	%r210, [%rd6+12];
	xor.b32  	%r334, %r334, %r210;
	ld.global.u32 	%r211, [%rd6+16];
	xor.b32  	%r333, %r333, %r211;
$L__BB0_8:
	and.b32  	%r213, %r203, 2;
	setp.eq.s32 	%p5, %r213, 0;
	@%p5 bra 	$L__BB0_10;
	ld.global.u32 	%r214, [%rd6+20];
	xor.b32  	%r337, %r337, %r214;
	ld.global.u32 	%r215, [%rd6+24];
	xor.b32  	%r336, %r336, %r215;
	ld.global.u32 	%r216, [%rd6+28];
	xor.b32  	%r335, %r335, %r216;
	ld.global.u32 	%r217, [%rd6+32];
	xor.b32  	%r334, %r334, %r217;
	ld.global.u32 	%r218, [%rd6+36];
	xor.b32  	%r333, %r333, %r218;
$L__BB0_10:
	and.b32  	%r220, %r203, 4;
	setp.eq.s32 	%p6, %r220, 0;
	@%p6 bra 	$L__BB0_12;
	ld.global.u32 	%r221, [%rd6+40];
	xor.b32  	%r337, %r337, %r221;
	ld.global.u32 	%r222, [%rd6+44];
	xor.b32  	%r336, %r336, %r222;
	ld.global.u32 	%r223, [%rd6+48];
	xor.b32  	%r335, %r335, %r223;
	ld.global.u32 	%r224, [%rd6+52];
	xor.b32  	%r334, %r334, %r224;
	ld.global.u32 	%r225, [%rd6+56];
	xor.b32  	%r333, %r333, %r225;
$L__BB0_12:
	and.b32  	%r227, %r203, 8;
	setp.eq.s32 	%p7, %r227, 0;
	@%p7 bra 	$L__BB0_14;
	ld.global.u32 	%r228, [%rd6+60];
	xor.b32  	%r337, %r337, %r228;
	ld.global.u32 	%r229, [%rd6+64];
	xor.b32  	%r336, %r336, %r229;
	ld.global.u32 	%r230, [%rd6+68];
	xor.b32  	%r335, %r335, %r230;
	ld.global.u32 	%r231, [%rd6+72];
	xor.b32  	%r334, %r334, %r231;
	ld.global.u32 	%r232, [%rd6+76];
	xor.b32  	%r333, %r333, %r232;
$L__BB0_14:
	and.b32  	%r234, %r203, 16;
	setp.eq.s32 	%p8, %r234, 0;
	@%p8 bra 	$L__BB0_16;
	ld.global.u32 	%r235, [%rd6+80];
	xor.b32  	%r337, %r337, %r235;
	ld.global.u32 	%r236, [%rd6+84];
	xor.b32  	%r336, %r336, %r236;
	ld.global.u32 	%r237, [%rd6+88];
	xor.b32  	%r335, %r335, %r237;
	ld.global.u32 	%r238, [%rd6+92];
	xor.b32  	%r334, %r334, %r238;
	ld.global.u32 	%r239, [%rd6+96];
	xor.b32  	%r333, %r333, %r239;
$L__BB0_16:
	and.b32  	%r241, %r203, 32;
	setp.eq.s32 	%p9, %r241, 0;
	@%p9 bra 	$L__BB0_18;
	ld.global.u32 	%r242, [%rd6+100];
	xor.b32  	%r337, %r337, %r242;
	ld.global.u32 	%r243, [%rd6+104];
	xor.b32  	%r336, %r336, %r243;
	ld.global.u32 	%r244, [%rd6+108];
	xor.b32  	%r335, %r335, %r244;
	ld.global.u32 	%r245, [%rd6+112];
	xor.b32  	%r334, %r334, %r245;
	ld.global.u32 	%r246, [%rd6+116];
	xor.b32  	%r333, %r333, %r246;
$L__BB0_18:
	and.b32  	%r248, %r203, 64;
	setp.eq.s32 	%p10, %r248, 0;
	@%p10 bra 	$L__BB0_20;
	ld.global.u32 	%r249, [%rd6+120];
	xor.b32  	%r337, %r337, %r249;
	ld.global.u32 	%r250, [%rd6+124];
	xor.b32  	%r336, %r336, %r250;
	ld.global.u32 	%r251, [%rd6+128];
	xor.b32  	%r335, %r335, %r251;
	ld.global.u32 	%r252, [%rd6+132];
	xor.b32  	%r334, %r334, %r252;
	ld.global.u32 	%r253, [%rd6+136];
	xor.b32  	%r333, %r333, %r253;
$L__BB0_20:
	and.b32  	%r255, %r203, 128;
	setp.eq.s32 	%p11, %r255, 0;
	@%p11 bra 	$L__BB0_22;
	ld.global.u32 	%r256, [%rd6+140];
	xor.b32  	%r337, %r337, %r256;
	ld.global.u32 	%r257, [%rd6+144];
	xor.b32  	%r336, %r336, %r257;
	ld.global.u32 	%r258, [%rd6+148];
	xor.b32  	%r335, %r335, %r258;
	ld.global.u32 	%r259, [%rd6+152];
	xor.b32  	%r334, %r334, %r259;
	ld.global.u32 	%r260, [%rd6+156];
	xor.b32  	%r333, %r333, %r260;
$L__BB0_22:
	and.b32  	%r262, %r203, 256;
	setp.eq.s32 	%p12, %r262, 0;
	@%p12 bra 	$L__BB0_24;
	ld.global.u32 	%r263, [%rd6+160];
	xor.b32  	%r337, %r337, %r263;
	ld.global.u32 	%r264, [%rd6+164];
	xor.b32  	%r336, %r336, %r264;
	ld.global.u32 	%r265, [%rd6+168];
	xor.b32  	%r335, %r335, %r265;
	ld.global.u32 	%r266, [%rd6+172];
	xor.b32  	%r334, %r334, %r266;
	ld.global.u32 	%r267, [%rd6+176];
	xor.b32  	%r333, %r333, %r267;
$L__BB0_24:
	and.b32  	%r269, %r203, 512;
	setp.eq.s32 	%p13, %r269, 0;
	@%p13 bra 	$L__BB0_26;
	ld.global.u32 	%r270, [%rd6+180];
	xor.b32  	%r337, %r337, %r270;
	ld.global.u32 	%r271, [%rd6+184];
	xor.b32  	%r336, %r336, %r271;
	ld.global.u32 	%r272, [%rd6+188];
	xor.b32  	%r335, %r335, %r272;
	ld.global.u32 	%r273, [%rd6+192];
	xor.b32  	%r334, %r334, %r273;
	ld.global.u32 	%r274, [%rd6+196];
	xor.b32  	%r333, %r333, %r274;
$L__BB0_26:
	and.b32  	%r276, %r203, 1024;
	setp.eq.s32 	%p14, %r276, 0;
	@%p14 bra 	$L__BB0_28;
	ld.global.u32 	%r277, [%rd6+200];
	xor.b32  	%r337, %r337, %r277;
	ld.global.u32 	%r278, [%rd6+204];
	xor.b32  	%r336, %r336, %r278;
	ld.global.u32 	%r279, [%rd6+208];
	xor.b32  	%r335, %r335, %r279;
	ld.global.u32 	%r280, [%rd6+212];
	xor.b32  	%r334, %r334, %r280;
	ld.global.u32 	%r281, [%rd6+216];
	xor.b32  	%r333, %r333, %r281;
$L__BB0_28:
	and.b32  	%r283, %r203, 2048;
	setp.eq.s32 	%p15, %r283, 0;
	@%p15 bra 	$L__BB0_30;
	ld.global.u32 	%r284, [%rd6+220];
	xor.b32  	%r337, %r337, %r284;
	ld.global.u32 	%r285, [%rd6+224];
	xor.b32  	%r336, %r336, %r285;
	ld.global.u32 	%r286, [%rd6+228];
	xor.b32  	%r335, %r335, %r286;
	ld.global.u32 	%r287, [%rd6+232];
	xor.b32  	%r334, %r334, %r287;
	ld.global.u32 	%r288, [%rd6+236];
	xor.b32  	%r333, %r333, %r288;
$L__BB0_30:
	and.b32  	%r290, %r203, 4096;
	setp.eq.s32 	%p16, %r290, 0;
	@%p16 bra 	$L__BB0_32;
	ld.global.u32 	%r291, [%rd6+240];
	xor.b32  	%r337, %r337, %r291;
	ld.global.u32 	%r292, [%rd6+244];
	xor.b32  	%r336, %r336, %r292;
	ld.global.u32 	%r293, [%rd6+248];
	xor.b32  	%r335, %r335, %r293;
	ld.global.u32 	%r294, [%rd6+252];
	xor.b32  	%r334, %r334, %r294;
	ld.global.u32 	%r295, [%rd6+256];
	xor.b32  	%r333, %r333, %r295;
$L__BB0_32:
	and.b32  	%r297, %r203, 8192;
	setp.eq.s32 	%p17, %r297, 0;
	@%p17 bra 	$L__BB0_34;
	ld.global.u32 	%r298, [%rd6+260];
	xor.b32  	%r337, %r337, %r298;
	ld.global.u32 	%r299, [%rd6+264];
	xor.b32  	%r336, %r336, %r299;
	ld.global.u32 	%r300, [%rd6+268];
	xor.b32  	%r335, %r335, %r300;
	ld.global.u32 	%r301, [%rd6+272];
	xor.b32  	%r334, %r334, %r301;
	ld.global.u32 	%r302, [%rd6+276];
	xor.b32  	%r333, %r333, %r302;
$L__BB0_34:
	and.b32  	%r304, %r203, 16384;
	setp.eq.s32 	%p18, %r304, 0;
	@%p18 bra 	$L__BB0_36;
	ld.global.u32 	%r305, [%rd6+280];
	xor.b32  	%r337, %r337, %r305;
	ld.global.u32 	%r306, [%rd6+284];
	xor.b32  	%r336, %r336, %r306;
	ld.global.u32 	%r307, [%rd6+288];
	xor.b32  	%r335, %r335, %r307;
	ld.global.u32 	%r308, [%rd6+292];
	xor.b32  	%r334, %r334, %r308;
	ld.global.u32 	%r309, [%rd6+296];
	xor.b32  	%r333, %r333, %r309;
$L__BB0_36:
	and.b32  	%r311, %r203, 32768;
	setp.eq.s32 	%p19, %r311, 0;
	@%p19 bra 	$L__BB0_38;
	ld.global.u32 	%r312, [%rd6+300];
	xor.b32  	%r337, %r337, %r312;
	ld.global.u32 	%r313, [%rd6+304];
	xor.b32  	%r336, %r336, %r313;
	ld.global.u32 	%r314, [%rd6+308];
	xor.b32  	%r335, %r335, %r314;
	ld.global.u32 	%r315, [%rd6+312];
	xor.b32  	%r334, %r334, %r315;
	ld.global.u32 	%r316, [%rd6+316];
	xor.b32  	%r333, %r333, %r316;
$L__BB0_38:
	add.s32 	%r332, %r332, 16;
	setp.ne.s32 	%p20, %r332, 32;
	@%p20 bra 	$L__BB0_6;
	mad.lo.s32 	%r317, %r326, -31, %r11;
	add.s32 	%r326, %r317, 1;
	setp.ne.s32 	%p21, %r326, 5;
	@%p21 bra 	$L__BB0_5;
	st.global.u32 	[%rd2+4], %r337;
	st.global.u32 	[%rd2+8], %r336;
	st.global.u32 	[%rd2+12], %r335;
	st.global.u32 	[%rd2+16], %r334;
	st.global.u32 	[%rd2+20], %r333;
	add.s32 	%r320, %r320, 1;
	setp.lt.u32 	%p22, %r320, %r2;
	@%p22 bra 	$L__BB0_4;
$L__BB0_41:
	shr.u64 	%rd7, %rd18, 2;
	add.s32 	%r319, %r319, 1;
	setp.gt.u64 	%p23, %rd18, 3;
	mov.u64 	%rd18, %rd7;
	@%p23 bra 	$L__BB0_2;
$L__BB0_42:
	mov.b32 	%r318, 0;
	st.global.v2.u32 	[%rd2+24], {%r318, %r318};
	st.global.u32 	[%rd2+32], %r318;
	mov.b64 	%rd17, 0;
	st.global.u64 	[%rd2+40], %rd17;
	ret;

}
	// .globl	_Z15repel5_sim_kernP6float3S0_S0_PKfffiiiP17curandStateXORWOW
.visible .entry _Z15repel5_sim_kernP6float3S0_S0_PKfffiiiP17curandStateXORWOW(
	.param .u64 .ptr .align 1 _Z15repel5_sim_kernP6float3S0_S0_PKfffiiiP17curandStateXORWOW_param_0,
	.param .u64 .ptr .align 1 _Z15repel5_sim_kernP6float3S0_S0_PKfffiiiP17curandStateXORWOW_param_1,
	.param .u64 .ptr .align 1 _Z15repel5_sim_kernP6float3S0_S0_PKfffiiiP17curandStateXORWOW_param_2,
	.param .u64 .ptr .align 1 _Z15repel5_sim_kernP6float3S0_S0_PKfffiiiP17curandStateXORWOW_param_3,
	.param .f32 _Z15repel5_sim_kernP6float3S0_S0_PKfffiiiP17curandStateXORWOW_param_4,
	.param .f32 _Z15repel5_sim_kernP6float3S0_S0_PKfffiiiP17curandStateXORWOW_param_5,
	.param .u32 _Z15repel5_sim_kernP6float3S0_S0_PKfffiiiP17curandStateXORWOW_param_6,
	.param .u32 _Z15repel5_sim_kernP6float3S0_S0_PKfffiiiP17curandStateXORWOW_param_7,
	.param .u32 _Z15repel5_sim_kernP6float3S0_S0_PKfffiiiP17curandStateXORWOW_param_8,
	.param .u64 .ptr .align 1 _Z15repel5_sim_kernP6float3S0_S0_PKfffiiiP17curandStateXORWOW_param_9
)
{
	.reg .pred 	%p<66>;
	.reg .b32 	%r<398>;
	.reg .b32 	%f<1023>;
	.reg .b64 	%rd<67>;
	.reg .b64 	%fd<69>;

	ld.param.u64 	%rd7, [_Z15repel5_sim_kernP6float3S0_S0_PKfffiiiP17curandStateXORWOW_param_0];
	ld.param.u64 	%rd8, [_Z15repel5_sim_kernP6float3S0_S0_PKfffiiiP17curandStateXORWOW_param_1];
	ld.param.u64 	%rd9, [_Z15repel5_sim_kernP6float3S0_S0_PKfffiiiP17curandStateXORWOW_param_3];
	ld.param.f32 	%f199, [_Z15repel5_sim_kernP6float3S0_S0_PKfffiiiP17curandStateXORWOW_param_4];
	ld.param.f32 	%f200, [_Z15repel5_sim_kernP6float3S0_S0_PKfffiiiP17curandStateXORWOW_param_5];
	ld.param.u32 	%r53, [_Z15repel5_sim_kernP6float3S0_S0_PKfffiiiP17curandStateXORWOW_param_7];
	ld.param.u32 	%r52, [_Z15repel5_sim_kernP6float3S0_S0_PKfffiiiP17curandStateXORWOW_param_8];
	ld.param.u64 	%rd10, [_Z15repel5_sim_kernP6float3S0_S0_PKfffiiiP17curandStateXORWOW_param_9];
	mov.u32 	%r54, %ctaid.x;
	mov.u32 	%r55, %ntid.x;
	mov.u32 	%r56, %tid.x;
	mad.lo.s32 	%r1, %r54, %r55, %r56;
	mul.lo.s32 	%r57, %r52, %r53;
	setp.ge.s32 	%p1, %r1, %r57;
	@%p1 bra 	$L__BB1_68;
	cvta.to.global.u64 	%rd11, %rd7;
	cvta.to.global.u64 	%rd12, %rd9;
	rem.s32 	%r2, %r1, %r52;
	mul.wide.s32 	%rd13, %r2, 4;
	add.s64 	%rd14, %rd12, %rd13;
	ld.global.f32 	%f1, [%rd14];
	add.f32 	%f202, %f1, %f1;
	mul.f32 	%f203, %f199, %f202;
	mul.f32 	%f204, %f200, %f203;
	sqrt.rn.f32 	%f2, %f204;
	sub.s32 	%r58, %r1, %r2;
	mul.wide.s32 	%rd15, %r58, 12;
	add.s64 	%rd1, %rd11, %rd15;
	setp.lt.s32 	%p2, %r2, 1;
	add.s32 	%r3, %r2, -1;
	mul.wide.u32 	%rd16, %r3, 12;
	add.s64 	%rd2, %rd1, %rd16;
	mov.f32 	%f945, 0f00000000;
	mov.f32 	%f946, %f945;
	mov.f32 	%f947, %f945;
	@%p2 bra 	$L__BB1_3;
	mul.wide.u32 	%rd17, %r2, 12;
	add.s64 	%rd18, %rd1, %rd17;
	ld.global.f32 	%f205, [%rd18];
	ld.global.f32 	%f206, [%rd18+4];
	ld.global.f32 	%f207, [%rd18+8];
	ld.global.f32 	%f208, [%rd2];
	ld.global.f32 	%f209, [%rd2+4];
	ld.global.f32 	%f210, [%rd2+8];
	sub.f32 	%f211, %f205, %f208;
	sub.f32 	%f212, %f206, %f209;
	sub.f32 	%f213, %f207, %f210;
	mul.f32 	%f214, %f212, %f212;
	fma.rn.f32 	%f215, %f211, %f211, %f214;
	fma.rn.f32 	%f216, %f213, %f213, %f215;
	sqrt.rn.f32 	%f217, %f216;
	cvt.f64.f32 	%fd1, %f217;
	mov.f64 	%fd2, 0dBFE999999999999A;
	div.rn.f64 	%fd3, %fd2, %fd1;
	add.f64 	%fd4, %fd3, 0d3FF0000000000000;
	cvt.rn.f32.f64 	%f218, %fd4;
	mul.f32 	%f219, %f218, 0fC1A00000;
	fma.rn.f32 	%f947, %f211, %f219, 0f00000000;
	fma.rn.f32 	%f946, %f212, %f219, 0f00000000;
	fma.rn.f32 	%f945, %f213, %f219, 0f00000000;
$L__BB1_3:
	add.s32 	%r4, %r52, -1;
	setp.ge.s32 	%p3, %r2, %r4;
	mul.wide.s32 	%rd19, %r2, 12;
	add.s64 	%rd3, %rd1, %rd19;
	@%p3 bra 	$L__BB1_5;
	ld.global.f32 	%f220, [%rd3];
	ld.global.f32 	%f221, [%rd3+4];
	ld.global.f32 	%f222, [%rd3+8];
	ld.global.f32 	%f223, [%rd3+12];
	ld.global.f32 	%f224, [%rd3+16];
	ld.global.f32 	%f225, [%rd3+20];
	sub.f32 	%f226, %f220, %f223;
	sub.f32 	%f227, %f221, %f224;
	sub.f32 	%f228, %f222, %f225;
	mul.f32 	%f229, %f227, %f227;
	fma.rn.f32 	%f230, %f226, %f226, %f229;
	fma.rn.f32 	%f231, %f228, %f228, %f230;
	sqrt.rn.f32 	%f232, %f231;
	cvt.f64.f32 	%fd5, %f232;
	mov.f64 	%fd6, 0dBFE999999999999A;
	div.rn.f64 	%fd7, %fd6, %fd5;
	add.f64 	%fd8, %fd7, 0d3FF0000000000000;
	cvt.rn.f32.f64 	%f233, %fd8;
	mul.f32 	%f234, %f233, 0fC1A00000;
	fma.rn.f32 	%f947, %f226, %f234, %f947;
	fma.rn.f32 	%f946, %f227, %f234, %f946;
	fma.rn.f32 	%f945, %f228, %f234, %f945;
$L__BB1_5:
	setp.lt.s32 	%p4, %r52, 4;
	@%p4 bra 	$L__BB1_14;
	ld.global.f32 	%f15, [%rd3];
	ld.global.f32 	%f16, [%rd3+4];
	ld.global.f32 	%f17, [%rd3+8];
	add.s32 	%r5, %r52, -3;
	add.s32 	%r60, %r52, -4;
	and.b32  	%r6, %r5, 3;
	setp.lt.u32 	%p5, %r60, 3;
	mov.b32 	%r383, 3;
	@%p5 bra 	$L__BB1_9;
	and.b32  	%r7, %r5, -4;
	mov.b32 	%r381, 3;
$L__BB1_8:
	.pragma "nounroll";
	add.s32 	%r62, %r3, %r381;
	rem.s32 	%r63, %r62, %r52;
	mul.wide.s32 	%rd20, %r63, 12;
	add.s64 	%rd21, %rd1, %rd20;
	ld.global.f32 	%f236, [%rd21];
	ld.global.f32 	%f237, [%rd21+4];
	ld.global.f32 	%f238, [%rd21+8];
	sub.f32 	%f239, %f15, %f236;
	sub.f32 	%f240, %f16, %f237;
	sub.f32 	%f241, %f17, %f238;
	mul.f32 	%f242, %f240, %f240;
	fma.rn.f32 	%f243, %f239, %f239, %f242;
	fma.rn.f32 	%f244, %f241, %f241, %f243;
	cvt.f64.f32 	%fd9, %f244;
	add.f64 	%fd10, %fd9, 0d3FC999999999999A;
	cvt.rn.f32.f64 	%f245, %fd10;
	mul.f32 	%f246, %f245, %f245;
	mul.f32 	%f247, %f246, %f246;
	mul.f32 	%f248, %f246, %f247;
	mov.f32 	%f249, 0f41A00000;
	div.rn.f32 	%f250, %f249, %f248;
	fma.rn.f32 	%f251, %f239, %f250, %f947;
	fma.rn.f32 	%f252, %f240, %f250, %f946;
	fma.rn.f32 	%f253, %f241, %f250, %f945;
	add.s32 	%r64, %r2, %r381;
	rem.s32 	%r65, %r64, %r52;
	mul.wide.s32 	%rd22, %r65, 12;
	add.s64 	%rd23, %rd1, %rd22;
	ld.global.f32 	%f254, [%rd23];
	ld.global.f32 	%f255, [%rd23+4];
	ld.global.f32 	%f256, [%rd23+8];
	sub.f32 	%f257, %f15, %f254;
	sub.f32 	%f258, %f16, %f255;
	sub.f32 	%f259, %f17, %f256;
	mul.f32 	%f260, %f258, %f258;
	fma.rn.f32 	%f261, %f257, %f257, %f260;
	fma.rn.f32 	%f262, %f259, %f259, %f261;
	cvt.f64.f32 	%fd11, %f262;
	add.f64 	%fd12, %fd11, 0d3FC999999999999A;
	cvt.rn.f32.f64 	%f263, %fd12;
	mul.f32 	%f264, %f263, %f263;
	mul.f32 	%f265, %f264, %f264;
	mul.f32 	%f266, %f264, %f265;
	div.rn.f32 	%f267, %f249, %f266;
	fma.rn.f32 	%f268, %f257, %f267, %f251;
	fma.rn.f32 	%f269, %f258, %f267, %f252;
	fma.rn.f32 	%f270, %f259, %f267, %f253;
	add.s32 	%r66, %r62, 2;
	rem.s32 	%r67, %r66, %r52;
	mul.wide.s32 	%rd24, %r67, 12;
	add.s64 	%rd25, %rd1, %rd24;
	ld.global.f32 	%f271, [%rd25];
	ld.global.f32 	%f272, [%rd25+4];
	ld.global.f32 	%f273, [%rd25+8];
	sub.f32 	%f274, %f15, %f271;
	sub.f32 	%f275, %f16, %f272;
	sub.f32 	%f276, %f17, %f273;
	mul.f32 	%f277, %f275, %f275;
	fma.rn.f32 	%f278, %f274, %f274, %f277;
	fma.rn.f32 	%f279, %f276, %f276, %f278;
	cvt.f64.f32 	%fd13, %f279;
	add.f64 	%fd14, %fd13, 0d3FC999999999999A;
	cvt.rn.f32.f64 	%f280, %fd14;
	mul.f32 	%f281, %f280, %f280;
	mul.f32 	%f282, %f281, %f281;
	mul.f32 	%f283, %f281, %f282;
	div.rn.f32 	%f284, %f249, %f283;
	fma.rn.f32 	%f285, %f274, %f284, %f268;
	fma.rn.f32 	%f286, %f275, %f284, %f269;
	fma.rn.f32 	%f287, %f276, %f284, %f270;
	add.s32 	%r68, %r62, 3;
	rem.s32 	%r69, %r68, %r52;
	mul.wide.s32 	%rd26, %r69, 12;
	add.s64 	%rd27, %rd1, %rd26;
	ld.global.f32 	%f288, [%rd27];
	ld.global.f32 	%f289, [%rd27+4];
	ld.global.f32 	%f290, [%rd27+8];
	sub.f32 	%f291, %f15, %f288;
	sub.f32 	%f292, %f16, %f289;
	sub.f32 	%f293, %f17, %f290;
	mul.f32 	%f294, %f292, %f292;
	fma.rn.f32 	%f295, %f291, %f291, %f294;
	fma.rn.f32 	%f296, %f293, %f293, %f295;
	cvt.f64.f32 	%fd15, %f296;
	add.f64 	%fd16, %fd15, 0d3FC999999999999A;
	cvt.rn.f32.f64 	%f297, %fd16;
	mul.f32 	%f298, %f297, %f297;
	mul.f32 	%f299, %f298, %f298;
	mul.f32 	%f300, %f298, %f299;
	div.rn.f32 	%f301, %f249, %f300;
	fma.rn.f32 	%f947, %f291, %f301, %f285;
	fma.rn.f32 	%f946, %f292, %f301, %f286;
	fma.rn.f32 	%f945, %f293, %f301, %f287;
	add.s32 	%r383, %r381, 4;
	add.s32 	%r70, %r381, 1;
	setp.ne.s32 	%p6, %r70, %r7;
	mov.u32 	%r381, %r383;
	@%p6 bra 	$L__BB1_8;
$L__BB1_9:
	setp.eq.s32 	%p7, %r6, 0;
	@%p7 bra 	$L__BB1_14;
	setp.eq.s32 	%p8, %r6, 1;
	@%p8 bra 	$L__BB1_12;
	add.s32 	%r71, %r3, %r383;
	rem.s32 	%r72, %r71, %r52;
	mul.wide.s32 	%rd28, %r72, 12;
	add.s64 	%rd29, %rd1, %rd28;
	ld.global.f32 	%f303, [%rd29];
	ld.global.f32 	%f304, [%rd29+4];
	ld.global.f32 	%f305, [%rd29+8];
	sub.f32 	%f306, %f15, %f303;
	sub.f32 	%f307, %f16, %f304;
	sub.f32 	%f308, %f17, %f305;
	mul.f32 	%f309, %f307, %f307;
	fma.rn.f32 	%f310, %f306, %f306, %f309;
	fma.rn.f32 	%f311, %f308, %f308, %f310;
	cvt.f64.f32 	%fd17, %f311;
	add.f64 	%fd18, %fd17, 0d3FC999999999999A;
	cvt.rn.f32.f64 	%f312, %fd18;
	mul.f32 	%f313, %f312, %f312;
	mul.f32 	%f314, %f313, %f313;
	mul.f32 	%f315, %f313, %f314;
	mov.f32 	%f316, 0f41A00000;
	div.rn.f32 	%f317, %f316, %f315;
	fma.rn.f32 	%f318, %f306, %f317, %f947;
	fma.rn.f32 	%f319, %f307, %f317, %f946;
	fma.rn.f32 	%f320, %f308, %f317, %f945;
	add.s32 	%r73, %r2, %r383;
	rem.s32 	%r74, %r73, %r52;
	mul.wide.s32 	%rd30, %r74, 12;
	add.s64 	%rd31, %rd1, %rd30;
	ld.global.f32 	%f321, [%rd31];
	ld.global.f32 	%f322, [%rd31+4];
	ld.global.f32 	%f323, [%rd31+8];
	sub.f32 	%f324, %f15, %f321;
	sub.f32 	%f325, %f16, %f322;
	sub.f32 	%f326, %f17, %f323;
	mul.f32 	%f327, %f325, %f325;
	fma.rn.f32 	%f328, %f324, %f324, %f327;
	fma.rn.f32 	%f329, %f326, %f326, %f328;
	cvt.f64.f32 	%fd19, %f329;
	add.f64 	%fd20, %fd19, 0d3FC999999999999A;
	cvt.rn.f32.f64 	%f330, %fd20;
	mul.f32 	%f331, %f330, %f330;
	mul.f32 	%f332, %f331, %f331;
	mul.f32 	%f333, %f331, %f332;
	div.rn.f32 	%f334, %f316, %f333;
	fma.rn.f32 	%f947, %f324, %f334, %f318;
	fma.rn.f32 	%f946, %f325, %f334, %f319;
	fma.rn.f32 	%f945, %f326, %f334, %f320;
	add.s32 	%r383, %r383, 2;
$L__BB1_12:
	and.b32  	%r75, %r5, 1;
	setp.eq.b32 	%p9, %r75, 1;
	not.pred 	%p10, %p9;
	@%p10 bra 	$L__BB1_14;
	add.s32 	%r76, %r3, %r383;
	rem.s32 	%r77, %r76, %r52;
	mul.wide.s32 	%rd32, %r77, 12;
	add.s64 	%rd33, %rd1, %rd32;
	ld.global.f32 	%f335, [%rd33];
	ld.global.f32 	%f336, [%rd33+4];
	ld.global.f32 	%f337, [%rd33+8];
	sub.f32 	%f338, %f15, %f335;
	sub.f32 	%f339, %f16, %f336;
	sub.f32 	%f340, %f17, %f337;
	mul.f32 	%f341, %f339, %f339;
	fma.rn.f32 	%f342, %f338, %f338, %f341;
	fma.rn.f32 	%f343, %f340, %f340, %f342;
	cvt.f64.f32 	%fd21, %f343;
	add.f64 	%fd22, %fd21, 0d3FC999999999999A;
	cvt.rn.f32.f64 	%f344, %fd22;
	mul.f32 	%f345, %f344, %f344;
	mul.f32 	%f346, %f345, %f345;
	mul.f32 	%f347, %f345, %f346;
	mov.f32 	%f348, 0f41A00000;
	div.rn.f32 	%f349, %f348, %f347;
	fma.rn.f32 	%f947, %f338, %f349, %f947;
	fma.rn.f32 	%f946, %f339, %f349, %f946;
	fma.rn.f32 	%f945, %f340, %f349, %f945;
$L__BB1_14:
	cvta.to.global.u64 	%rd34, %rd8;
	mul.wide.s32 	%rd35, %r1, 12;
	add.s64 	%rd4, %rd34, %rd35;
	ld.global.f32 	%f45, [%rd4];
	ld.global.f32 	%f46, [%rd4+4];
	ld.global.f32 	%f47, [%rd4+8];
	mul.f32 	%f350, %f1, %f45;
	mul.f32 	%f351, %f1, %f46;
	mul.f32 	%f352, %f1, %f47;
	sub.f32 	%f48, %f947, %f350;
	sub.f32 	%f49, %f946, %f351;
	sub.f32 	%f50, %f945, %f352;
	cvt.f64.f32 	%fd23, %f2;
	mul.f64 	%fd24, %fd23, 0d3FE6A09E667F3BCD;
	cvt.rn.f32.f64 	%f51, %fd24;
	cvta.to.global.u64 	%rd36, %rd10;
	mul.wide.s32 	%rd37, %r1, 48;
	add.s64 	%rd5, %rd36, %rd37;
	ld.global.u32 	%r13, [%rd5+24];
	setp.eq.s32 	%p11, %r13, 1;
	@%p11 bra 	$L__BB1_16;
	ld.global.v2.u32 	{%r78, %r79}, [%rd5];
	shr.u32 	%r80, %r79, 2;
	xor.b32  	%r81, %r80, %r79;
	ld.global.v2.u32 	{%r82, %r83}, [%rd5+8];
	ld.global.v2.u32 	{%r84, %r85}, [%rd5+16];
	shl.b32 	%r86, %r85, 4;
	shl.b32 	%r87, %r81, 1;
	xor.b32  	%r88, %r87, %r86;
	xor.b32  	%r89, %r88, %r81;
	xor.b32  	%r90, %r89, %r85;
	add.s32 	%r91, %r78, %r90;
	add.s32 	%r92, %r91, 362437;
	shr.u32 	%r93, %r82, 2;
	xor.b32  	%r94, %r93, %r82;
	st.global.v2.u32 	[%rd5+8], {%r84, %r85};
	shl.b32 	%r95, %r90, 4;
	shl.b32 	%r96, %r94, 1;
	xor.b32  	%r97, %r96, %r95;
	xor.b32  	%r98, %r97, %r94;
	xor.b32  	%r99, %r98, %r90;
	st.global.v2.u32 	[%rd5+16], {%r90, %r99};
	add.s32 	%r100, %r78, 724874;
	st.global.v2.u32 	[%rd5], {%r100, %r83};
	add.s32 	%r101, %r99, %r100;
	cvt.rn.f32.u32 	%f353, %r92;
	fma.rn.f32 	%f354, %f353, 0f2F800000, 0f2F000000;
	cvt.rn.f32.u32 	%f355, %r101;
	fma.rn.f32 	%f356, %f355, 0f30C90FDB, 0f30490FDB;
	setp.lt.f32 	%p12, %f354, 0f00800000;
	mul.f32 	%f357, %f354, 0f4B000000;
	selp.f32 	%f358, %f357, %f354, %p12;
	selp.f32 	%f359, 0fC1B80000, 0f00000000, %p12;
	mov.b32 	%r102, %f358;
	add.s32 	%r103, %r102, -1059760811;
	and.b32  	%r104, %r103, -8388608;
	sub.s32 	%r105, %r102, %r104;
	mov.b32 	%f360, %r105;
	cvt.rn.f32.s32 	%f361, %r104;
	fma.rn.f32 	%f362, %f361, 0f34000000, %f359;
	add.f32 	%f363, %f360, 0fBF800000;
	fma.rn.f32 	%f364, %f363, 0fBE055027, 0f3E1039F6;
	fma.rn.f32 	%f365, %f364, %f363, 0fBDF8CDCC;
	fma.rn.f32 	%f366, %f365, %f363, 0f3E0F2955;
	fma.rn.f32 	%f367, %f366, %f363, 0fBE2AD8B9;
	fma.rn.f32 	%f368, %f367, %f363, 0f3E4CED0B;
	fma.rn.f32 	%f369, %f368, %f363, 0fBE7FFF22;
	fma.rn.f32 	%f370, %f369, %f363, 0f3EAAAA78;
	fma.rn.f32 	%f371, %f370, %f363, 0fBF000000;
	mul.f32 	%f372, %f363, %f371;
	fma.rn.f32 	%f373, %f372, %f363, %f363;
	fma.rn.f32 	%f374, %f362, 0f3F317218, %f373;
	setp.gt.u32 	%p13, %r102, 2139095039;
	fma.rn.f32 	%f375, %f358, 0f7F800000, 0f7F800000;
	selp.f32 	%f376, %f375, %f374, %p13;
	setp.eq.f32 	%p14, %f358, 0f00000000;
	mul.f32 	%f377, %f376, 0fC0000000;
	selp.f32 	%f378, 0f7F800000, %f377, %p14;
	sqrt.rn.f32 	%f379, %f378;
	sin.approx.f32 	%f380, %f356;
	cos.approx.f32 	%f381, %f356;
	mul.f32 	%f949, %f379, %f380;
	mul.f32 	%f950, %f379, %f381;
	st.global.f32 	[%rd5+32], %f950;
	mov.b32 	%r106, 1;
	st.global.u32 	[%rd5+24], %r106;
	bra.uni 	$L__BB1_17;
$L__BB1_16:
	mov.b32 	%r107, 0;
	st.global.u32 	[%rd5+24], %r107;
	ld.global.f32 	%f950, [%rd5+32];
	mov.f32 	%f949, %f950;
$L__BB1_17:
	setp.ne.s32 	%p15, %r13, 1;
	mov.f32 	%f951, %f950;
	@%p15 bra 	$L__BB1_19;
	ld.global.v2.u32 	{%r108, %r109}, [%rd5];
	shr.u32 	%r110, %r109, 2;
	xor.b32  	%r111, %r110, %r109;
	ld.global.v2.u32 	{%r112, %r113}, [%rd5+8];
	ld.global.v2.u32 	{%r114, %r115}, [%rd5+16];
	shl.b32 	%r116, %r115, 4;
	shl.b32 	%r117, %r111, 1;
	xor.b32  	%r118, %r117, %r116;
	xor.b32  	%r119, %r118, %r111;
	xor.b32  	%r120, %r119, %r115;
	add.s32 	%r121, %r108, %r120;
	add.s32 	%r122, %r121, 362437;
	shr.u32 	%r123, %r112, 2;
	xor.b32  	%r124, %r123, %r112;
	st.global.v2.u32 	[%rd5+8], {%r114, %r115};
	shl.b32 	%r125, %r120, 4;
	shl.b32 	%r126, %r124, 1;
	xor.b32  	%r127, %r126, %r125;
	xor.b32  	%r128, %r127, %r124;
	xor.b32  	%r129, %r128, %r120;
	st.global.v2.u32 	[%rd5+16], {%r120, %r129};
	add.s32 	%r130, %r108, 724874;
	st.global.v2.u32 	[%rd5], {%r130, %r113};
	add.s32 	%r131, %r129, %r130;
	cvt.rn.f32.u32 	%f382, %r122;
	fma.rn.f32 	%f383, %f382, 0f2F800000, 0f2F000000;
	cvt.rn.f32.u32 	%f384, %r131;
	fma.rn.f32 	%f385, %f384, 0f30C90FDB, 0f30490FDB;
	setp.lt.f32 	%p16, %f383, 0f00800000;
	mul.f32 	%f386, %f383, 0f4B000000;
	selp.f32 	%f387, %f386, %f383, %p16;
	selp.f32 	%f388, 0fC1B80000, 0f00000000, %p16;
	mov.b32 	%r132, %f387;
	add.s32 	%r133, %r132, -1059760811;
	and.b32  	%r134, %r133, -8388608;
	sub.s32 	%r135, %r132, %r134;
	mov.b32 	%f389, %r135;
	cvt.rn.f32.s32 	%f390, %r134;
	fma.rn.f32 	%f391, %f390, 0f34000000, %f388;
	add.f32 	%f392, %f389, 0fBF800000;
	fma.rn.f32 	%f393, %f392, 0fBE055027, 0f3E1039F6;
	fma.rn.f32 	%f394, %f393, %f392, 0fBDF8CDCC;
	fma.rn.f32 	%f395, %f394, %f392, 0f3E0F2955;
	fma.rn.f32 	%f396, %f395, %f392, 0fBE2AD8B9;
	fma.rn.f32 	%f397, %f396, %f392, 0f3E4CED0B;
	fma.rn.f32 	%f398, %f397, %f392, 0fBE7FFF22;
	fma.rn.f32 	%f399, %f398, %f392, 0f3EAAAA78;
	fma.rn.f32 	%f400, %f399, %f392, 0fBF000000;
	mul.f32 	%f401, %f392, %f400;
	fma.rn.f32 	%f402, %f401, %f392, %f392;
	fma.rn.f32 	%f403, %f391, 0f3F317218, %f402;
	setp.gt.u32 	%p17, %r132, 2139095039;
	fma.rn.f32 	%f404, %f387, 0f7F800000, 0f7F800000;
	selp.f32 	%f405, %f404, %f403, %p17;
	setp.eq.f32 	%p18, %f387, 0f00000000;
	mul.f32 	%f406, %f405, 0fC0000000;
	selp.f32 	%f407, 0f7F800000, %f406, %p18;
	sqrt.rn.f32 	%f408, %f407;
	sin.approx.f32 	%f409, %f385;
	cos.approx.f32 	%f410, %f385;
	mul.f32 	%f951, %f408, %f409;
	mul.f32 	%f950, %f408, %f410;
	st.global.f32 	[%rd5+32], %f950;
$L__BB1_19:
	setp.eq.s32 	%p19, %r13, 1;
	mov.b32 	%r384, 0;
	@%p19 bra 	$L__BB1_21;
	ld.global.v2.u32 	{%r138, %r139}, [%rd5];
	shr.u32 	%r140, %r139, 2;
	xor.b32  	%r141, %r140, %r139;
	ld.global.v2.u32 	{%r142, %r143}, [%rd5+8];
	ld.global.v2.u32 	{%r144, %r145}, [%rd5+16];
	shl.b32 	%r146, %r145, 4;
	shl.b32 	%r147, %r141, 1;
	xor.b32  	%r148, %r147, %r146;
	xor.b32  	%r149, %r148, %r141;
	xor.b32  	%r150, %r149, %r145;
	add.s32 	%r151, %r138, %r150;
	add.s32 	%r152, %r151, 362437;
	shr.u32 	%r153, %r142, 2;
	xor.b32  	%r154, %r153, %r142;
	st.global.v2.u32 	[%rd5+8], {%r144, %r145};
	shl.b32 	%r155, %r150, 4;
	shl.b32 	%r156, %r154, 1;
	xor.b32  	%r157, %r156, %r155;
	xor.b32  	%r158, %r157, %r154;
	xor.b32  	%r159, %r158, %r150;
	st.global.v2.u32 	[%rd5+16], {%r150, %r159};
	add.s32 	%r160, %r138, 724874;
	st.global.v2.u32 	[%rd5], {%r160, %r143};
	add.s32 	%r161, %r159, %r160;
	cvt.rn.f32.u32 	%f411, %r152;
	fma.rn.f32 	%f412, %f411, 0f2F800000, 0f2F000000;
	cvt.rn.f32.u32 	%f413, %r161;
	fma.rn.f32 	%f414, %f413, 0f30C90FDB, 0f30490FDB;
	setp.lt.f32 	%p20, %f412, 0f00800000;
	mul.f32 	%f415, %f412, 0f4B000000;
	selp.f32 	%f416, %f415, %f412, %p20;
	selp.f32 	%f417, 0fC1B80000, 0f00000000, %p20;
	mov.b32 	%r162, %f416;
	add.s32 	%r163, %r162, -1059760811;
	and.b32  	%r164, %r163, -8388608;
	sub.s32 	%r165, %r162, %r164;
	mov.b32 	%f418, %r165;
	cvt.rn.f32.s32 	%f419, %r164;
	fma.rn.f32 	%f420, %f419, 0f34000000, %f417;
	add.f32 	%f421, %f418, 0fBF800000;
	fma.rn.f32 	%f422, %f421, 0fBE055027, 0f3E1039F6;
	fma.rn.f32 	%f423, %f422, %f421, 0fBDF8CDCC;
	fma.rn.f32 	%f424, %f423, %f421, 0f3E0F2955;
	fma.rn.f32 	%f425, %f424, %f421, 0fBE2AD8B9;
	fma.rn.f32 	%f426, %f425, %f421, 0f3E4CED0B;
	fma.rn.f32 	%f427, %f426, %f421, 0fBE7FFF22;
	fma.rn.f32 	%f428, %f427, %f421, 0f3EAAAA78;
	fma.rn.f32 	%f429, %f428, %f421, 0fBF000000;
	mul.f32 	%f430, %f421, %f429;
	fma.rn.f32 	%f431, %f430, %f421, %f421;
	fma.rn.f32 	%f432, %f420, 0f3F317218, %f431;
	setp.gt.u32 	%p21, %r162, 2139095039;
	fma.rn.f32 	%f433, %f416, 0f7F800000, 0f7F800000;
	selp.f32 	%f434, %f433, %f432, %p21;
	setp.eq.f32 	%p22, %f416, 0f00000000;
	mul.f32 	%f435, %f434, 0fC0000000;
	selp.f32 	%f436, 0f7F800000, %f435, %p22;
	sqrt.rn.f32 	%f437, %f436;
	sin.approx.f32 	%f438, %f414;
	cos.approx.f32 	%f439, %f414;
	mul.f32 	%f950, %f437, %f438;
	mul.f32 	%f440, %f437, %f439;
	st.global.f32 	[%rd5+32], %f440;
	mov.b32 	%r384, 1;
$L__BB1_21:
	ld.param.u32 	%r379, [_Z15repel5_sim_kernP6float3S0_S0_PKfffiiiP17curandStateXORWOW_param_6];
	st.global.u32 	[%rd5+24], %r384;
	mul.f32 	%f441, %f949, %f51;
	mul.f32 	%f442, %f951, %f51;
	mul.f32 	%f443, %f950, %f51;
	fma.rn.f32 	%f444, %f200, %f48, %f441;
	fma.rn.f32 	%f445, %f200, %f49, %f442;
	fma.rn.f32 	%f446, %f200, %f50, %f443;
	fma.rn.f32 	%f993, %f444, 0f3F000000, %f45;
	fma.rn.f32 	%f992, %f445, 0f3F000000, %f46;
	fma.rn.f32 	%f991, %f446, 0f3F000000, %f47;
	st.global.f32 	[%rd4], %f993;
	st.global.f32 	[%rd4+4], %f992;
	st.global.f32 	[%rd4+8], %f991;
	setp.gt.s32 	%p23, %r379, 1;
	@%p23 bra 	$L__BB1_23;
	ld.global.f32 	%f990, [%rd3];
	ld.global.f32 	%f989, [%rd3+4];
	ld.global.f32 	%f988, [%rd3+8];
	bra.uni 	$L__BB1_46;
$L__BB1_23:
	add.s32 	%r167, %r52, -3;
	add.s32 	%r15, %r52, -4;
	ld.global.f32 	%f990, [%rd3];
	ld.global.f32 	%f989, [%rd3+4];
	ld.global.f32 	%f988, [%rd3+8];
	and.b32  	%r16, %r167, 3;
	and.b32  	%r17, %r52, 3;
	and.b32  	%r18, %r52, 1;
	and.b32  	%r168, %r167, -4;
	neg.s32 	%r19, %r168;
	mov.b32 	%r385, 0;
$L__BB1_24:
	setp.lt.s32 	%p24, %r2, 1;
	fma.rn.f32 	%f990, %f200, %f993, %f990;
	st.global.f32 	[%rd3], %f990;
	fma.rn.f32 	%f989, %f200, %f992, %f989;
	st.global.f32 	[%rd3+4], %f989;
	fma.rn.f32 	%f988, %f200, %f991, %f988;
	st.global.f32 	[%rd3+8], %f988;
	bar.sync 	0;
	mov.f32 	%f980, 0f00000000;
	mov.f32 	%f981, %f980;
	mov.f32 	%f982, %f980;
	@%p24 bra 	$L__BB1_26;
	ld.global.f32 	%f448, [%rd2];
	ld.global.f32 	%f449, [%rd2+4];
	ld.global.f32 	%f450, [%rd2+8];
	sub.f32 	%f451, %f990, %f448;
	sub.f32 	%f452, %f989, %f449;
	sub.f32 	%f453, %f988, %f450;
	mul.f32 	%f454, %f452, %f452;
	fma.rn.f32 	%f455, %f451, %f451, %f454;
	fma.rn.f32 	%f456, %f453, %f453, %f455;
	sqrt.rn.f32 	%f457, %f456;
	cvt.f64.f32 	%fd25, %f457;
	mov.f64 	%fd26, 0dBFE999999999999A;
	div.rn.f64 	%fd27, %fd26, %fd25;
	add.f64 	%fd28, %fd27, 0d3FF0000000000000;
	cvt.rn.f32.f64 	%f458, %fd28;
	mul.f32 	%f459, %f458, 0fC1A00000;
	fma.rn.f32 	%f980, %f451, %f459, 0f00000000;
	fma.rn.f32 	%f981, %f452, %f459, 0f00000000;
	fma.rn.f32 	%f982, %f453, %f459, 0f00000000;
$L__BB1_26:
	setp.ge.s32 	%p25, %r2, %r4;
	@%p25 bra 	$L__BB1_28;
	ld.global.f32 	%f460, [%rd3+12];
	ld.global.f32 	%f461, [%rd3+16];
	ld.global.f32 	%f462, [%rd3+20];
	sub.f32 	%f463, %f990, %f460;
	sub.f32 	%f464, %f989, %f461;
	sub.f32 	%f465, %f988, %f462;
	mul.f32 	%f466, %f464, %f464;
	fma.rn.f32 	%f467, %f463, %f463, %f466;
	fma.rn.f32 	%f468, %f465, %f465, %f467;
	sqrt.rn.f32 	%f469, %f468;
	cvt.f64.f32 	%fd29, %f469;
	mov.f64 	%fd30, 0dBFE999999999999A;
	div.rn.f64 	%fd31, %fd30, %fd29;
	add.f64 	%fd32, %fd31, 0d3FF0000000000000;
	cvt.rn.f32.f64 	%f470, %fd32;
	mul.f32 	%f471, %f470, 0fC1A00000;
	fma.rn.f32 	%f980, %f463, %f471, %f980;
	fma.rn.f32 	%f981, %f464, %f471, %f981;
	fma.rn.f32 	%f982, %f465, %f471, %f982;
$L__BB1_28:
	setp.lt.s32 	%p26, %r52, 4;
	@%p26 bra 	$L__BB1_38;
	setp.lt.u32 	%p27, %r15, 3;
	mov.b32 	%r390, 3;
	@%p27 bra 	$L__BB1_33;
	add.s32 	%r387, %r2, 2;
	mov.b32 	%r386, 2;
	mov.u32 	%r388, %r19;
$L__BB1_31:
	.pragma "nounroll";
	add.s32 	%r171, %r387, 3;
	rem.s32 	%r172, %r387, %r52;
	mul.wide.s32 	%rd39, %r172, 12;
	add.s64 	%rd40, %rd1, %rd39;
	ld.global.f32 	%f473, [%rd40];
	ld.global.f32 	%f474, [%rd40+4];
	ld.global.f32 	%f475, [%rd40+8];
	sub.f32 	%f476, %f990, %f473;
	sub.f32 	%f477, %f989, %f474;
	sub.f32 	%f478, %f988, %f475;
	mul.f32 	%f479, %f477, %f477;
	fma.rn.f32 	%f480, %f476, %f476, %f479;
	fma.rn.f32 	%f481, %f478, %f478, %f480;
	cvt.f64.f32 	%fd33, %f481;
	add.f64 	%fd34, %fd33, 0d3FC999999999999A;
	cvt.rn.f32.f64 	%f482, %fd34;
	mul.f32 	%f483, %f482, %f482;
	mul.f32 	%f484, %f483, %f483;
	mul.f32 	%f485, %f483, %f484;
	mov.f32 	%f486, 0f41A00000;
	div.rn.f32 	%f487, %f486, %f485;
	fma.rn.f32 	%f488, %f476, %f487, %f980;
	fma.rn.f32 	%f489, %f477, %f487, %f981;
	fma.rn.f32 	%f490, %f478, %f487, %f982;
	add.s32 	%r173, %r387, 1;
	rem.s32 	%r174, %r173, %r52;
	mul.wide.s32 	%rd41, %r174, 12;
	add.s64 	%rd42, %rd1, %rd41;
	ld.global.f32 	%f491, [%rd42];
	ld.global.f32 	%f492, [%rd42+4];
	ld.global.f32 	%f493, [%rd42+8];
	sub.f32 	%f494, %f990, %f491;
	sub.f32 	%f495, %f989, %f492;
	sub.f32 	%f496, %f988, %f493;
	mul.f32 	%f497, %f495, %f495;
	fma.rn.f32 	%f498, %f494, %f494, %f497;
	fma.rn.f32 	%f499, %f496, %f496, %f498;
	cvt.f64.f32 	%fd35, %f499;
	add.f64 	%fd36, %fd35, 0d3FC999999999999A;
	cvt.rn.f32.f64 	%f500, %fd36;
	mul.f32 	%f501, %f500, %f500;
	mul.f32 	%f502, %f501, %f501;
	mul.f32 	%f503, %f501, %f502;
	div.rn.f32 	%f504, %f486, %f503;
	fma.rn.f32 	%f505, %f494, %f504, %f488;
	fma.rn.f32 	%f506, %f495, %f504, %f489;
	fma.rn.f32 	%f507, %f496, %f504, %f490;
	add.s32 	%r175, %r387, 2;
	rem.s32 	%r176, %r175, %r52;
	mul.wide.s32 	%rd43, %r176, 12;
	add.s64 	%rd44, %rd1, %rd43;
	ld.global.f32 	%f508, [%rd44];
	ld.global.f32 	%f509, [%rd44+4];
	ld.global.f32 	%f510, [%rd44+8];
	sub.f32 	%f511, %f990, %f508;
	sub.f32 	%f512, %f989, %f509;
	sub.f32 	%f513, %f988, %f510;
	mul.f32 	%f514, %f512, %f512;
	fma.rn.f32 	%f515, %f511, %f511, %f514;
	fma.rn.f32 	%f516, %f513, %f513, %f515;
	cvt.f64.f32 	%fd37, %f516;
	add.f64 	%fd38, %fd37, 0d3FC999999999999A;
	cvt.rn.f32.f64 	%f517, %fd38;
	mul.f32 	%f518, %f517, %f517;
	mul.f32 	%f519, %f518, %f518;
	mul.f32 	%f520, %f518, %f519;
	div.rn.f32 	%f521, %f486, %f520;
	fma.rn.f32 	%f522, %f511, %f521, %f505;
	fma.rn.f32 	%f523, %f512, %f521, %f506;
	fma.rn.f32 	%f524, %f513, %f521, %f507;
	rem.s32 	%r177, %r171, %r52;
	mul.wide.s32 	%rd45, %r177, 12;
	add.s64 	%rd46, %rd1, %rd45;
	ld.global.f32 	%f525, [%rd46];
	ld.global.f32 	%f526, [%rd46+4];
	ld.global.f32 	%f527, [%rd46+8];
	sub.f32 	%f528, %f990, %f525;
	sub.f32 	%f529, %f989, %f526;
	sub.f32 	%f530, %f988, %f527;
	mul.f32 	%f531, %f529, %f529;
	fma.rn.f32 	%f532, %f528, %f528, %f531;
	fma.rn.f32 	%f533, %f530, %f530, %f532;
	cvt.f64.f32 	%fd39, %f533;
	add.f64 	%fd40, %fd39, 0d3FC999999999999A;
	cvt.rn.f32.f64 	%f534, %fd40;
	mul.f32 	%f535, %f534, %f534;
	mul.f32 	%f536, %f535, %f535;
	mul.f32 	%f537, %f535, %f536;
	div.rn.f32 	%f538, %f486, %f537;
	fma.rn.f32 	%f980, %f528, %f538, %f522;
	fma.rn.f32 	%f981, %f529, %f538, %f523;
	fma.rn.f32 	%f982, %f530, %f538, %f524;
	add.s32 	%r388, %r388, 4;
	add.s32 	%r387, %r387, 4;
	add.s32 	%r386, %r386, 4;
	setp.ne.s32 	%p28, %r388, 0;
	@%p28 bra 	$L__BB1_31;
	add.s32 	%r390, %r386, 1;
$L__BB1_33:
	setp.eq.s32 	%p29, %r16, 0;
	@%p29 bra 	$L__BB1_38;
	setp.eq.s32 	%p30, %r17, 0;
	@%p30 bra 	$L__BB1_36;
	add.s32 	%r178, %r3, %r390;
	rem.s32 	%r179, %r178, %r52;
	mul.wide.s32 	%rd47, %r179, 12;
	add.s64 	%rd48, %rd1, %rd47;
	ld.global.f32 	%f540, [%rd48];
	ld.global.f32 	%f541, [%rd48+4];
	ld.global.f32 	%f542, [%rd48+8];
	sub.f32 	%f543, %f990, %f540;
	sub.f32 	%f544, %f989, %f541;
	sub.f32 	%f545, %f988, %f542;
	mul.f32 	%f546, %f544, %f544;
	fma.rn.f32 	%f547, %f543, %f543, %f546;
	fma.rn.f32 	%f548, %f545, %f545, %f547;
	cvt.f64.f32 	%fd41, %f548;
	add.f64 	%fd42, %fd41, 0d3FC999999999999A;
	cvt.rn.f32.f64 	%f549, %fd42;
	mul.f32 	%f550, %f549, %f549;
	mul.f32 	%f551, %f550, %f550;
	mul.f32 	%f552, %f550, %f551;
	mov.f32 	%f553, 0f41A00000;
	div.rn.f32 	%f554, %f553, %f552;
	fma.rn.f32 	%f555, %f543, %f554, %f980;
	fma.rn.f32 	%f556, %f544, %f554, %f981;
	fma.rn.f32 	%f557, %f545, %f554, %f982;
	add.s32 	%r180, %r2, %r390;
	rem.s32 	%r181, %r180, %r52;
	mul.wide.s32 	%rd49, %r181, 12;
	add.s64 	%rd50, %rd1, %rd49;
	ld.global.f32 	%f558, [%rd50];
	ld.global.f32 	%f559, [%rd50+4];
	ld.global.f32 	%f560, [%rd50+8];
	sub.f32 	%f561, %f990, %f558;
	sub.f32 	%f562, %f989, %f559;
	sub.f32 	%f563, %f988, %f560;
	mul.f32 	%f564, %f562, %f562;
	fma.rn.f32 	%f565, %f561, %f561, %f564;
	fma.rn.f32 	%f566, %f563, %f563, %f565;
	cvt.f64.f32 	%fd43, %f566;
	add.f64 	%fd44, %fd43, 0d3FC999999999999A;
	cvt.rn.f32.f64 	%f567, %fd44;
	mul.f32 	%f568, %f567, %f567;
	mul.f32 	%f569, %f568, %f568;
	mul.f32 	%f570, %f568, %f569;
	div.rn.f32 	%f571, %f553, %f570;
	fma.rn.f32 	%f980, %f561, %f571, %f555;
	fma.rn.f32 	%f981, %f562, %f571, %f556;
	fma.rn.f32 	%f982, %f563, %f571, %f557;
	add.s32 	%r390, %r390, 2;
$L__BB1_36:
	setp.ne.s32 	%p31, %r18, 0;
	@%p31 bra 	$L__BB1_38;
	add.s32 	%r182, %r3, %r390;
	rem.s32 	%r183, %r182, %r52;
	mul.wide.s32 	%rd51, %r183, 12;
	add.s64 	%rd52, %rd1, %rd51;
	ld.global.f32 	%f572, [%rd52];
	ld.global.f32 	%f573, [%rd52+4];
	ld.global.f32 	%f574, [%rd52+8];
	sub.f32 	%f575, %f990, %f572;
	sub.f32 	%f576, %f989, %f573;
	sub.f32 	%f577, %f988, %f574;
	mul.f32 	%f578, %f576, %f576;
	fma.rn.f32 	%f579, %f575, %f575, %f578;
	fma.rn.f32 	%f580, %f577, %f577, %f579;
	cvt.f64.f32 	%fd45, %f580;
	add.f64 	%fd46, %fd45, 0d3FC999999999999A;
	cvt.rn.f32.f64 	%f581, %fd46;
	mul.f32 	%f582, %f581, %f581;
	mul.f32 	%f583, %f582, %f582;
	mul.f32 	%f584, %f582, %f583;
	mov.f32 	%f585, 0f41A00000;
	div.rn.f32 	%f586, %f585, %f584;
	fma.rn.f32 	%f980, %f575, %f586, %f980;
	fma.rn.f32 	%f981, %f576, %f586, %f981;
	fma.rn.f32 	%f982, %f577, %f586, %f982;
$L__BB1_38:
	mul.f32 	%f587, %f1, %f993;
	mul.f32 	%f588, %f1, %f992;
	mul.f32 	%f589, %f1, %f991;
	sub.f32 	%f120, %f980, %f587;
	sub.f32 	%f121, %f981, %f588;
	sub.f32 	%f122, %f982, %f589;
	ld.global.u32 	%r32, [%rd5+24];
	setp.eq.s32 	%p32, %r32, 1;
	@%p32 bra 	$L__BB1_40;
	ld.global.v2.u32 	{%r184, %r185}, [%rd5];
	shr.u32 	%r186, %r185, 2;
	xor.b32  	%r187, %r186, %r185;
	ld.global.v2.u32 	{%r188, %r189}, [%rd5+8];
	ld.global.v2.u32 	{%r190, %r191}, [%rd5+16];
	shl.b32 	%r192, %r191, 4;
	shl.b32 	%r193, %r187, 1;
	xor.b32  	%r194, %r193, %r192;
	xor.b32  	%r195, %r194, %r187;
	xor.b32  	%r196, %r195, %r191;
	add.s32 	%r197, %r184, %r196;
	add.s32 	%r198, %r197, 362437;
	shr.u32 	%r199, %r188, 2;
	xor.b32  	%r200, %r199, %r188;
	st.global.v2.u32 	[%rd5+8], {%r190, %r191};
	shl.b32 	%r201, %r196, 4;
	shl.b32 	%r202, %r200, 1;
	xor.b32  	%r203, %r202, %r201;
	xor.b32  	%r204, %r203, %r200;
	xor.b32  	%r205, %r204, %r196;
	st.global.v2.u32 	[%rd5+16], {%r196, %r205};
	add.s32 	%r206, %r184, 724874;
	st.global.v2.u32 	[%rd5], {%r206, %r189};
	add.s32 	%r207, %r205, %r206;
	cvt.rn.f32.u32 	%f590, %r198;
	fma.rn.f32 	%f591, %f590, 0f2F800000, 0f2F000000;
	cvt.rn.f32.u32 	%f592, %r207;
	fma.rn.f32 	%f593, %f592, 0f30C90FDB, 0f30490FDB;
	setp.lt.f32 	%p33, %f591, 0f00800000;
	mul.f32 	%f594, %f591, 0f4B000000;
	selp.f32 	%f595, %f594, %f591, %p33;
	selp.f32 	%f596, 0fC1B80000, 0f00000000, %p33;
	mov.b32 	%r208, %f595;
	add.s32 	%r209, %r208, -1059760811;
	and.b32  	%r210, %r209, -8388608;
	sub.s32 	%r211, %r208, %r210;
	mov.b32 	%f597, %r211;
	cvt.rn.f32.s32 	%f598, %r210;
	fma.rn.f32 	%f599, %f598, 0f34000000, %f596;
	add.f32 	%f600, %f597, 0fBF800000;
	fma.rn.f32 	%f601, %f600, 0fBE055027, 0f3E1039F6;
	fma.rn.f32 	%f602, %f601, %f600, 0fBDF8CDCC;
	fma.rn.f32 	%f603, %f602, %f600, 0f3E0F2955;
	fma.rn.f32 	%f604, %f603, %f600, 0fBE2AD8B9;
	fma.rn.f32 	%f605, %f604, %f600, 0f3E4CED0B;
	fma.rn.f32 	%f606, %f605, %f600, 0fBE7FFF22;
	fma.rn.f32 	%f607, %f606, %f600, 0f3EAAAA78;
	fma.rn.f32 	%f608, %f607, %f600, 0fBF000000;
	mul.f32 	%f609, %f600, %f608;
	fma.rn.f32 	%f610, %f609, %f600, %f600;
	fma.rn.f32 	%f611, %f599, 0f3F317218, %f610;
	setp.gt.u32 	%p34, %r208, 2139095039;
	fma.rn.f32 	%f612, %f595, 0f7F800000, 0f7F800000;
	selp.f32 	%f613, %f612, %f611, %p34;
	setp.eq.f32 	%p35, %f595, 0f00000000;
	mul.f32 	%f614, %f613, 0fC0000000;
	selp.f32 	%f615, 0f7F800000, %f614, %p35;
	sqrt.rn.f32 	%f616, %f615;
	sin.approx.f32 	%f617, %f593;
	cos.approx.f32 	%f618, %f593;
	mul.f32 	%f984, %f616, %f617;
	mul.f32 	%f985, %f616, %f618;
	st.global.f32 	[%rd5+32], %f985;
	mov.b32 	%r212, 1;
	st.global.u32 	[%rd5+24], %r212;
	bra.uni 	$L__BB1_41;
$L__BB1_40:
	mov.b32 	%r213, 0;
	st.global.u32 	[%rd5+24], %r213;
	ld.global.f32 	%f985, [%rd5+32];
	mov.f32 	%f984, %f985;
$L__BB1_41:
	setp.ne.s32 	%p36, %r32, 1;
	mov.f32 	%f986, %f985;
	@%p36 bra 	$L__BB1_43;
	ld.global.v2.u32 	{%r214, %r215}, [%rd5];
	shr.u32 	%r216, %r215, 2;
	xor.b32  	%r217, %r216, %r215;
	ld.global.v2.u32 	{%r218, %r219}, [%rd5+8];
	ld.global.v2.u32 	{%r220, %r221}, [%rd5+16];
	shl.b32 	%r222, %r221, 4;
	shl.b32 	%r223, %r217, 1;
	xor.b32  	%r224, %r223, %r222;
	xor.b32  	%r225, %r224, %r217;
	xor.b32  	%r226, %r225, %r221;
	add.s32 	%r227, %r214, %r226;
	add.s32 	%r228, %r227, 362437;
	shr.u32 	%r229, %r218, 2;
	xor.b32  	%r230, %r229, %r218;
	st.global.v2.u32 	[%rd5+8], {%r220, %r221};
	shl.b32 	%r231, %r226, 4;
	shl.b32 	%r232, %r230, 1;
	xor.b32  	%r233, %r232, %r231;
	xor.b32  	%r234, %r233, %r230;
	xor.b32  	%r235, %r234, %r226;
	st.global.v2.u32 	[%rd5+16], {%r226, %r235};
	add.s32 	%r236, %r214, 724874;
	st.global.v2.u32 	[%rd5], {%r236, %r219};
	add.s32 	%r237, %r235, %r236;
	cvt.rn.f32.u32 	%f619, %r228;
	fma.rn.f32 	%f620, %f619, 0f2F800000, 0f2F000000;
	cvt.rn.f32.u32 	%f621, %r237;
	fma.rn.f32 	%f622, %f621, 0f30C90FDB, 0f30490FDB;
	setp.lt.f32 	%p37, %f620, 0f00800000;
	mul.f32 	%f623, %f620, 0f4B000000;
	selp.f32 	%f624, %f623, %f620, %p37;
	selp.f32 	%f625, 0fC1B80000, 0f00000000, %p37;
	mov.b32 	%r238, %f624;
	add.s32 	%r239, %r238, -1059760811;
	and.b32  	%r240, %r239, -8388608;
	sub.s32 	%r241, %r238, %r240;
	mov.b32 	%f626, %r241;
	cvt.rn.f32.s32 	%f627, %r240;
	fma.rn.f32 	%f628, %f627, 0f34000000, %f625;
	add.f32 	%f629, %f626, 0fBF800000;
	fma.rn.f32 	%f630, %f629, 0fBE055027, 0f3E1039F6;
	fma.rn.f32 	%f631, %f630, %f629, 0fBDF8CDCC;
	fma.rn.f32 	%f632, %f631, %f629, 0f3E0F2955;
	fma.rn.f32 	%f633, %f632, %f629, 0fBE2AD8B9;
	fma.rn.f32 	%f634, %f633, %f629, 0f3E4CED0B;
	fma.rn.f32 	%f635, %f634, %f629, 0fBE7FFF22;
	fma.rn.f32 	%f636, %f635, %f629, 0f3EAAAA78;
	fma.rn.f32 	%f637, %f636, %f629, 0fBF000000;
	mul.f32 	%f638, %f629, %f637;
	fma.rn.f32 	%f639, %f638, %f629, %f629;
	fma.rn.f32 	%f640, %f628, 0f3F317218, %f639;
	setp.gt.u32 	%p38, %r238, 2139095039;
	fma.rn.f32 	%f641, %f624, 0f7F800000, 0f7F800000;
	selp.f32 	%f642, %f641, %f640, %p38;
	setp.eq.f32 	%p39, %f624, 0f00000000;
	mul.f32 	%f643, %f642, 0fC0000000;
	selp.f32 	%f644, 0f7F800000, %f643, %p39;
	sqrt.rn.f32 	%f645, %f644;
	sin.approx.f32 	%f646, %f622;
	cos.approx.f32 	%f647, %f622;
	mul.f32 	%f986, %f645, %f646;
	mul.f32 	%f985, %f645, %f647;
	st.global.f32 	[%rd5+32], %f985;
$L__BB1_43:
	mov.b32 	%r391, 0;
	@%p32 bra 	$L__BB1_45;
	ld.global.v2.u32 	{%r244, %r245}, [%rd5];
	shr.u32 	%r246, %r245, 2;
	xor.b32  	%r247, %r246, %r245;
	ld.global.v2.u32 	{%r248, %r249}, [%rd5+8];
	ld.global.v2.u32 	{%r250, %r251}, [%rd5+16];
	shl.b32 	%r252, %r251, 4;
	shl.b32 	%r253, %r247, 1;
	xor.b32  	%r254, %r253, %r252;
	xor.b32  	%r255, %r254, %r247;
	xor.b32  	%r256, %r255, %r251;
	add.s32 	%r257, %r244, %r256;
	add.s32 	%r258, %r257, 362437;
	shr.u32 	%r259, %r248, 2;
	xor.b32  	%r260, %r259, %r248;
	st.global.v2.u32 	[%rd5+8], {%r250, %r251};
	shl.b32 	%r261, %r256, 4;
	shl.b32 	%r262, %r260, 1;
	xor.b32  	%r263, %r262, %r261;
	xor.b32  	%r264, %r263, %r260;
	xor.b32  	%r265, %r264, %r256;
	st.global.v2.u32 	[%rd5+16], {%r256, %r265};
	add.s32 	%r266, %r244, 724874;
	st.global.v2.u32 	[%rd5], {%r266, %r249};
	add.s32 	%r267, %r265, %r266;
	cvt.rn.f32.u32 	%f648, %r258;
	fma.rn.f32 	%f649, %f648, 0f2F800000, 0f2F000000;
	cvt.rn.f32.u32 	%f650, %r267;
	fma.rn.f32 	%f651, %f650, 0f30C90FDB, 0f30490FDB;
	setp.lt.f32 	%p41, %f649, 0f00800000;
	mul.f32 	%f652, %f649, 0f4B000000;
	selp.f32 	%f653, %f652, %f649, %p41;
	selp.f32 	%f654, 0fC1B80000, 0f00000000, %p41;
	mov.b32 	%r268, %f653;
	add.s32 	%r269, %r268, -1059760811;
	and.b32  	%r270, %r269, -8388608;
	sub.s32 	%r271, %r268, %r270;
	mov.b32 	%f655, %r271;
	cvt.rn.f32.s32 	%f656, %r270;
	fma.rn.f32 	%f657, %f656, 0f34000000, %f654;
	add.f32 	%f658, %f655, 0fBF800000;
	fma.rn.f32 	%f659, %f658, 0fBE055027, 0f3E1039F6;
	fma.rn.f32 	%f660, %f659, %f658, 0fBDF8CDCC;
	fma.rn.f32 	%f661, %f660, %f658, 0f3E0F2955;
	fma.rn.f32 	%f662, %f661, %f658, 0fBE2AD8B9;
	fma.rn.f32 	%f663, %f662, %f658, 0f3E4CED0B;
	fma.rn.f32 	%f664, %f663, %f658, 0fBE7FFF22;
	fma.rn.f32 	%f665, %f664, %f658, 0f3EAAAA78;
	fma.rn.f32 	%f666, %f665, %f658, 0fBF000000;
	mul.f32 	%f667, %f658, %f666;
	fma.rn.f32 	%f668, %f667, %f658, %f658;
	fma.rn.f32 	%f669, %f657, 0f3F317218, %f668;
	setp.gt.u32 	%p42, %r268, 2139095039;
	fma.rn.f32 	%f670, %f653, 0f7F800000, 0f7F800000;
	selp.f32 	%f671, %f670, %f669, %p42;
	setp.eq.f32 	%p43, %f653, 0f00000000;
	mul.f32 	%f672, %f671, 0fC0000000;
	selp.f32 	%f673, 0f7F800000, %f672, %p43;
	sqrt.rn.f32 	%f674, %f673;
	sin.approx.f32 	%f675, %f651;
	cos.approx.f32 	%f676, %f651;
	mul.f32 	%f985, %f674, %f675;
	mul.f32 	%f677, %f674, %f676;
	st.global.f32 	[%rd5+32], %f677;
	mov.b32 	%r391, 1;
$L__BB1_45:
	ld.param.u32 	%r380, [_Z15repel5_sim_kernP6float3S0_S0_PKfffiiiP17curandStateXORWOW_param_6];
	st.global.u32 	[%rd5+24], %r391;
	mul.f32 	%f678, %f2, %f984;
	mul.f32 	%f679, %f2, %f986;
	mul.f32 	%f680, %f2, %f985;
	fma.rn.f32 	%f681, %f200, %f120, %f678;
	fma.rn.f32 	%f682, %f200, %f121, %f679;
	fma.rn.f32 	%f683, %f200, %f122, %f680;
	add.f32 	%f993, %f681, %f993;
	st.global.f32 	[%rd4], %f993;
	add.f32 	%f992, %f682, %f992;
	st.global.f32 	[%rd4+4], %f992;
	add.f32 	%f991, %f683, %f991;
	st.global.f32 	[%rd4+8], %f991;
	add.s32 	%r34, %r385, 1;
	add.s32 	%r272, %r380, -2;
	setp.ne.s32 	%p44, %r385, %r272;
	mov.u32 	%r385, %r34;
	@%p44 bra 	$L__BB1_24;
$L__BB1_46:
	setp.lt.s32 	%p45, %r2, 1;
	fma.rn.f32 	%f143, %f200, %f993, %f990;
	st.global.f32 	[%rd3], %f143;
	fma.rn.f32 	%f144, %f200, %f992, %f989;
	st.global.f32 	[%rd3+4], %f144;
	fma.rn.f32 	%f145, %f200, %f991, %f988;
	st.global.f32 	[%rd3+8], %f145;
	bar.sync 	0;
	mov.f32 	%f1015, 0f00000000;
	mov.f32 	%f1016, %f1015;
	mov.f32 	%f1017, %f1015;
	@%p45 bra 	$L__BB1_48;
	ld.global.f32 	%f685, [%rd2];
	ld.global.f32 	%f686, [%rd2+4];
	ld.global.f32 	%f687, [%rd2+8];
	sub.f32 	%f688, %f143, %f685;
	sub.f32 	%f689, %f144, %f686;
	sub.f32 	%f690, %f145, %f687;
	mul.f32 	%f691, %f689, %f689;
	fma.rn.f32 	%f692, %f688, %f688, %f691;
	fma.rn.f32 	%f693, %f690, %f690, %f692;
	sqrt.rn.f32 	%f694, %f693;
	cvt.f64.f32 	%fd47, %f694;
	mov.f64 	%fd48, 0dBFE999999999999A;
	div.rn.f64 	%fd49, %fd48, %fd47;
	add.f64 	%fd50, %fd49, 0d3FF0000000000000;
	cvt.rn.f32.f64 	%f695, %fd50;
	mul.f32 	%f696, %f695, 0fC1A00000;
	fma.rn.f32 	%f1015, %f688, %f696, 0f00000000;
	fma.rn.f32 	%f1016, %f689, %f696, 0f00000000;
	fma.rn.f32 	%f1017, %f690, %f696, 0f00000000;
$L__BB1_48:
	setp.ge.s32 	%p46, %r2, %r4;
	@%p46 bra 	$L__BB1_50;
	ld.global.f32 	%f697, [%rd3+12];
	ld.global.f32 	%f698, [%rd3+16];
	ld.global.f32 	%f699, [%rd3+20];
	sub.f32 	%f700, %f143, %f697;
	sub.f32 	%f701, %f144, %f698;
	sub.f32 	%f702, %f145, %f699;
	mul.f32 	%f703, %f701, %f701;
	fma.rn.f32 	%f704, %f700, %f700, %f703;
	fma.rn.f32 	%f705, %f702, %f702, %f704;
	sqrt.rn.f32 	%f706, %f705;
	cvt.f64.f32 	%fd51, %f706;
	mov.f64 	%fd52, 0dBFE999999999999A;
	div.rn.f64 	%fd53, %fd52, %fd51;
	add.f64 	%fd54, %fd53, 0d3FF0000000000000;
	cvt.rn.f32.f64 	%f707, %fd54;
	mul.f32 	%f708, %f707, 0fC1A00000;
	fma.rn.f32 	%f1015, %f700, %f708, %f1015;
	fma.rn.f32 	%f1016, %f701, %f708, %f1016;
	fma.rn.f32 	%f1017, %f702, %f708, %f1017;
$L__BB1_50:
	setp.lt.s32 	%p47, %r52, 4;
	@%p47 bra 	$L__BB1_60;
	add.s32 	%r35, %r52, -3;
	add.s32 	%r274, %r52, -4;
	and.b32  	%r36, %r35, 3;
	setp.lt.u32 	%p48, %r274, 3;
	mov.b32 	%r396, 3;
	@%p48 bra 	$L__BB1_55;
	and.b32  	%r276, %r35, -4;
	neg.s32 	%r394, %r276;
	add.s32 	%r393, %r2, 2;
	mov.b32 	%r392, 2;
$L__BB1_53:
	.pragma "nounroll";
	add.s32 	%r277, %r393, 3;
	rem.s32 	%r278, %r393, %r52;
	mul.wide.s32 	%rd53, %r278, 12;
	add.s64 	%rd54, %rd1, %rd53;
	ld.global.f32 	%f710, [%rd54];
	ld.global.f32 	%f711, [%rd54+4];
	ld.global.f32 	%f712, [%rd54+8];
	sub.f32 	%f713, %f143, %f710;
	sub.f32 	%f714, %f144, %f711;
	sub.f32 	%f715, %f145, %f712;
	mul.f32 	%f716, %f714, %f714;
	fma.rn.f32 	%f717, %f713, %f713, %f716;
	fma.rn.f32 	%f718, %f715, %f715, %f717;
	cvt.f64.f32 	%fd55, %f718;
	add.f64 	%fd56, %fd55, 0d3FC999999999999A;
	cvt.rn.f32.f64 	%f719, %fd56;
	mul.f32 	%f720, %f719, %f719;
	mul.f32 	%f721, %f720, %f720;
	mul.f32 	%f722, %f720, %f721;
	mov.f32 	%f723, 0f41A00000;
	div.rn.f32 	%f724, %f723, %f722;
	fma.rn.f32 	%f725, %f713, %f724, %f1015;
	fma.rn.f32 	%f726, %f714, %f724, %f1016;
	fma.rn.f32 	%f727, %f715, %f724, %f1017;
	add.s32 	%r279, %r393, 1;
	rem.s32 	%r280, %r279, %r52;
	mul.wide.s32 	%rd55, %r280, 12;
	add.s64 	%rd56, %rd1, %rd55;
	ld.global.f32 	%f728, [%rd56];
	ld.global.f32 	%f729, [%rd56+4];
	ld.global.f32 	%f730, [%rd56+8];
	sub.f32 	%f731, %f143, %f728;
	sub.f32 	%f732, %f144, %f729;
	sub.f32 	%f733, %f145, %f730;
	mul.f32 	%f734, %f732, %f732;
	fma.rn.f32 	%f735, %f731, %f731, %f734;
	fma.rn.f32 	%f736, %f733, %f733, %f735;
	cvt.f64.f32 	%fd57, %f736;
	add.f64 	%fd58, %fd57, 0d3FC999999999999A;
	cvt.rn.f32.f64 	%f737, %fd58;
	mul.f32 	%f738, %f737, %f737;
	mul.f32 	%f739, %f738, %f738;
	mul.f32 	%f740, %f738, %f739;
	div.rn.f32 	%f741, %f723, %f740;
	fma.rn.f32 	%f742, %f731, %f741, %f725;
	fma.rn.f32 	%f743, %f732, %f741, %f726;
	fma.rn.f32 	%f744, %f733, %f741, %f727;
	add.s32 	%r281, %r393, 2;
	rem.s32 	%r282, %r281, %r52;
	mul.wide.s32 	%rd57, %r282, 12;
	add.s64 	%rd58, %rd1, %rd57;
	ld.global.f32 	%f745, [%rd58];
	ld.global.f32 	%f746, [%rd58+4];
	ld.global.f32 	%f747, [%rd58+8];
	sub.f32 	%f748, %f143, %f745;
	sub.f32 	%f749, %f144, %f746;
	sub.f32 	%f750, %f145, %f747;
	mul.f32 	%f751, %f749, %f749;
	fma.rn.f32 	%f752, %f748, %f748, %f751;
	fma.rn.f32 	%f753, %f750, %f750, %f752;
	cvt.f64.f32 	%fd59, %f753;
	add.f64 	%fd60, %fd59, 0d3FC999999999999A;
	cvt.rn.f32.f64 	%f754, %fd60;
	mul.f32 	%f755, %f754, %f754;
	mul.f32 	%f756, %f755, %f755;
	mul.f32 	%f757, %f755, %f756;
	div.rn.f32 	%f758, %f723, %f757;
	fma.rn.f32 	%f759, %f748, %f758, %f742;
	fma.rn.f32 	%f760, %f749, %f758, %f743;
	fma.rn.f32 	%f761, %f750, %f758, %f744;
	rem.s32 	%r283, %r277, %r52;
	mul.wide.s32 	%rd59, %r283, 12;
	add.s64 	%rd60, %rd1, %rd59;
	ld.global.f32 	%f762, [%rd60];
	ld.global.f32 	%f763, [%rd60+4];
	ld.global.f32 	%f764, [%rd60+8];
	sub.f32 	%f765, %f143, %f762;
	sub.f32 	%f766, %f144, %f763;
	sub.f32 	%f767, %f145, %f764;
	mul.f32 	%f768, %f766, %f766;
	fma.rn.f32 	%f769, %f765, %f765, %f768;
	fma.rn.f32 	%f770, %f767, %f767, %f769;
	cvt.f64.f32 	%fd61, %f770;
	add.f64 	%fd62, %fd61, 0d3FC999999999999A;
	cvt.rn.f32.f64 	%f771, %fd62;
	mul.f32 	%f772, %f771, %f771;
	mul.f32 	%f773, %f772, %f772;
	mul.f32 	%f774, %f772, %f773;
	div.rn.f32 	%f775, %f723, %f774;
	fma.rn.f32 	%f1015, %f765, %f775, %f759;
	fma.rn.f32 	%f1016, %f766, %f775, %f760;
	fma.rn.f32 	%f1017, %f767, %f775, %f761;
	add.s32 	%r394, %r394, 4;
	add.s32 	%r393, %r393, 4;
	add.s32 	%r392, %r392, 4;
	setp.ne.s32 	%p49, %r394, 0;
	@%p49 bra 	$L__BB1_53;
	add.s32 	%r396, %r392, 1;
$L__BB1_55:
	setp.eq.s32 	%p50, %r36, 0;
	@%p50 bra 	$L__BB1_60;
	setp.eq.s32 	%p51, %r36, 1;
	@%p51 bra 	$L__BB1_58;
	add.s32 	%r284, %r3, %r396;
	rem.s32 	%r285, %r284, %r52;
	mul.wide.s32 	%rd61, %r285, 12;
	add.s64 	%rd62, %rd1, %rd61;
	ld.global.f32 	%f777, [%rd62];
	ld.global.f32 	%f778, [%rd62+4];
	ld.global.f32 	%f779, [%rd62+8];
	sub.f32 	%f780, %f143, %f777;
	sub.f32 	%f781, %f144, %f778;
	sub.f32 	%f782, %f145, %f779;
	mul.f32 	%f783, %f781, %f781;
	fma.rn.f32 	%f784, %f780, %f780, %f783;
	fma.rn.f32 	%f785, %f782, %f782, %f784;
	cvt.f64.f32 	%fd63, %f785;
	add.f64 	%fd64, %fd63, 0d3FC999999999999A;
	cvt.rn.f32.f64 	%f786, %fd64;
	mul.f32 	%f787, %f786, %f786;
	mul.f32 	%f788, %f787, %f787;
	mul.f32 	%f789, %f787, %f788;
	mov.f32 	%f790, 0f41A00000;
	div.rn.f32 	%f791, %f790, %f789;
	fma.rn.f32 	%f792, %f780, %f791, %f1015;
	fma.rn.f32 	%f793, %f781, %f791, %f1016;
	fma.rn.f32 	%f794, %f782, %f791, %f1017;
	add.s32 	%r286, %r2, %r396;
	rem.s32 	%r287, %r286, %r52;
	mul.wide.s32 	%rd63, %r287, 12;
	add.s64 	%rd64, %rd1, %rd63;
	ld.global.f32 	%f795, [%rd64];
	ld.global.f32 	%f796, [%rd64+4];
	ld.global.f32 	%f797, [%rd64+8];
	sub.f32 	%f798, %f143, %f795;
	sub.f32 	%f799, %f144, %f796;
	sub.f32 	%f800, %f145, %f797;
	mul.f32 	%f801, %f799, %f799;
	fma.rn.f32 	%f802, %f798, %f798, %f801;
	fma.rn.f32 	%f803, %f800, %f800, %f802;
	cvt.f64.f32 	%fd65, %f803;
	add.f64 	%fd66, %fd65, 0d3FC999999999999A;
	cvt.rn.f32.f64 	%f804, %fd66;
	mul.f32 	%f805, %f804, %f804;
	mul.f32 	%f806, %f805, %f805;
	mul.f32 	%f807, %f805, %f806;
	div.rn.f32 	%f808, %f790, %f807;
	fma.rn.f32 	%f1015, %f798, %f808, %f792;
	fma.rn.f32 	%f1016, %f799, %f808, %f793;
	fma.rn.f32 	%f1017, %f800, %f808, %f794;
	add.s32 	%r396, %r396, 2;
$L__BB1_58:
	and.b32  	%r288, %r35, 1;
	setp.eq.b32 	%p52, %r288, 1;
	not.pred 	%p53, %p52;
	@%p53 bra 	$L__BB1_60;
	add.s32 	%r289, %r3, %r396;
	rem.s32 	%r290, %r289, %r52;
	mul.wide.s32 	%rd65, %r290, 12;
	add.s64 	%rd66, %rd1, %rd65;
	ld.global.f32 	%f809, [%rd66];
	ld.global.f32 	%f810, [%rd66+4];
	ld.global.f32 	%f811, [%rd66+8];
	sub.f32 	%f812, %f143, %f809;
	sub.f32 	%f813, %f144, %f810;
	sub.f32 	%f814, %f145, %f811;
	mul.f32 	%f815, %f813, %f813;
	fma.rn.f32 	%f816, %f812, %f812, %f815;
	fma.rn.f32 	%f817, %f814, %f814, %f816;
	cvt.f64.f32 	%fd67, %f817;
	add.f64 	%fd68, %fd67, 0d3FC999999999999A;
	cvt.rn.f32.f64 	%f818, %fd68;
	mul.f32 	%f819, %f818, %f818;
	mul.f32 	%f820, %f819, %f819;
	mul.f32 	%f821, %f819, %f820;
	mov.f32 	%f822, 0f41A00000;
	div.rn.f32 	%f823, %f822, %f821;
	fma.rn.f32 	%f1015, %f812, %f823, %f1015;
	fma.rn.f32 	%f1016, %f813, %f823, %f1016;
	fma.rn.f32 	%f1017, %f814, %f823, %f1017;
$L__BB1_60:
	mul.f32 	%f824, %f1, %f993;
	mul.f32 	%f825, %f1, %f992;
	mul.f32 	%f826, %f1, %f991;
	sub.f32 	%f827, %f1015, %f824;
	sub.f32 	%f828, %f1016, %f825;
	sub.f32 	%f829, %f1017, %f826;
	mul.f32 	%f185, %f200, %f827;
	mul.f32 	%f186, %f200, %f828;
	mul.f32 	%f187, %f200, %f829;
	ld.global.u32 	%r49, [%rd5+24];
	setp.eq.s32 	%p54, %r49, 1;
	@%p54 bra 	$L__BB1_62;
	ld.global.v2.u32 	{%r291, %r292}, [%rd5];
	shr.u32 	%r293, %r292, 2;
	xor.b32  	%r294, %r293, %r292;
	ld.global.v2.u32 	{%r295, %r296}, [%rd5+8];
	ld.global.v2.u32 	{%r297, %r298}, [%rd5+16];
	shl.b32 	%r299, %r298, 4;
	shl.b32 	%r300, %r294, 1;
	xor.b32  	%r301, %r300, %r299;
	xor.b32  	%r302, %r301, %r294;
	xor.b32  	%r303, %r302, %r298;
	add.s32 	%r304, %r291, %r303;
	add.s32 	%r305, %r304, 362437;
	shr.u32 	%r306, %r295, 2;
	xor.b32  	%r307, %r306, %r295;
	st.global.v2.u32 	[%rd5+8], {%r297, %r298};
	shl.b32 	%r308, %r303, 4;
	shl.b32 	%r309, %r307, 1;
	xor.b32  	%r310, %r309, %r308;
	xor.b32  	%r311, %r310, %r307;
	xor.b32  	%r312, %r311, %r303;
	st.global.v2.u32 	[%rd5+16], {%r303, %r312};
	add.s32 	%r313, %r291, 724874;
	st.global.v2.u32 	[%rd5], {%r313, %r296};
	add.s32 	%r314, %r312, %r313;
	cvt.rn.f32.u32 	%f830, %r305;
	fma.rn.f32 	%f831, %f830, 0f2F800000, 0f2F000000;
	cvt.rn.f32.u32 	%f832, %r314;
	fma.rn.f32 	%f833, %f832, 0f30C90FDB, 0f30490FDB;
	setp.lt.f32 	%p55, %f831, 0f00800000;
	mul.f32 	%f834, %f831, 0f4B000000;
	selp.f32 	%f835, %f834, %f831, %p55;
	selp.f32 	%f836, 0fC1B80000, 0f00000000, %p55;
	mov.b32 	%r315, %f835;
	add.s32 	%r316, %r315, -1059760811;
	and.b32  	%r317, %r316, -8388608;
	sub.s32 	%r318, %r315, %r317;
	mov.b32 	%f837, %r318;
	cvt.rn.f32.s32 	%f838, %r317;
	fma.rn.f32 	%f839, %f838, 0f34000000, %f836;
	add.f32 	%f840, %f837, 0fBF800000;
	fma.rn.f32 	%f841, %f840, 0fBE055027, 0f3E1039F6;
	fma.rn.f32 	%f842, %f841, %f840, 0fBDF8CDCC;
	fma.rn.f32 	%f843, %f842, %f840, 0f3E0F2955;
	fma.rn.f32 	%f844, %f843, %f840, 0fBE2AD8B9;
	fma.rn.f32 	%f845, %f844, %f840, 0f3E4CED0B;
	fma.rn.f32 	%f846, %f845, %f840, 0fBE7FFF22;
	fma.rn.f32 	%f847, %f846, %f840, 0f3EAAAA78;
	fma.rn.f32 	%f848, %f847, %f840, 0fBF000000;
	mul.f32 	%f849, %f840, %f848;
	fma.rn.f32 	%f850, %f849, %f840, %f840;
	fma.rn.f32 	%f851, %f839, 0f3F317218, %f850;
	setp.gt.u32 	%p56, %r315, 2139095039;
	fma.rn.f32 	%f852, %f835, 0f7F800000, 0f7F800000;
	selp.f32 	%f853, %f852, %f851, %p56;
	setp.eq.f32 	%p57, %f835, 0f00000000;
	mul.f32 	%f854, %f853, 0fC0000000;
	selp.f32 	%f855, 0f7F800000, %f854, %p57;
	sqrt.rn.f32 	%f856, %f855;
	sin.approx.f32 	%f857, %f833;
	cos.approx.f32 	%f858, %f833;
	mul.f32 	%f1019, %f856, %f857;
	mul.f32 	%f1020, %f856, %f858;
	st.global.f32 	[%rd5+32], %f1020;
	mov.b32 	%r319, 1;
	st.global.u32 	[%rd5+24], %r319;
	bra.uni 	$L__BB1_63;
$L__BB1_62:
	mov.b32 	%r320, 0;
	st.global.u32 	[%rd5+24], %r320;
	ld.global.f32 	%f1020, [%rd5+32];
	mov.f32 	%f1019, %f1020;
$L__BB1_63:
	setp.ne.s32 	%p58, %r49, 1;
	mov.f32 	%f1021, %f1020;
	@%p58 bra 	$L__BB1_65;
	ld.global.v2.u32 	{%r321, %r322}, [%rd5];
	shr.u32 	%r323, %r322, 2;
	xor.b32  	%r324, %r323, %r322;
	ld.global.v2.u32 	{%r325, %r326}, [%rd5+8];
	ld.global.v2.u32 	{%r327, %r328}, [%rd5+16];
	shl.b32 	%r329, %r328, 4;
	shl.b32 	%r330, %r324, 1;
	xor.b32  	%r331, %r330, %r329;
	xor.b32  	%r332, %r331, %r324;
	xor.b32  	%r333, %r332, %r328;
	add.s32 	%r334, %r321, %r333;
	add.s32 	%r335, %r334, 362437;
	shr.u32 	%r336, %r325, 2;
	xor.b32  	%r337, %r336, %r325;
	st.global.v2.u32 	[%rd5+8], {%r327, %r328};
	shl.b32 	%r338, %r333, 4;
	shl.b32 	%r339, %r337, 1;
	xor.b32  	%r340, %r339, %r338;
	xor.b32  	%r341, %r340, %r337;
	xor.b32  	%r342, %r341, %r333;
	st.global.v2.u32 	[%rd5+16], {%r333, %r342};
	add.s32 	%r343, %r321, 724874;
	st.global.v2.u32 	[%rd5], {%r343, %r326};
	add.s32 	%r344, %r342, %r343;
	cvt.rn.f32.u32 	%f859, %r335;
	fma.rn.f32 	%f860, %f859, 0f2F800000, 0f2F000000;
	cvt.rn.f32.u32 	%f861, %r344;
	fma.rn.f32 	%f862, %f861, 0f30C90FDB, 0f30490FDB;
	setp.lt.f32 	%p59, %f860, 0f00800000;
	mul.f32 	%f863, %f860, 0f4B000000;
	selp.f32 	%f864, %f863, %f860, %p59;
	selp.f32 	%f865, 0fC1B80000, 0f00000000, %p59;
	mov.b32 	%r345, %f864;
	add.s32 	%r346, %r345, -1059760811;
	and.b32  	%r347, %r346, -8388608;
	sub.s32 	%r348, %r345, %r347;
	mov.b32 	%f866, %r348;
	cvt.rn.f32.s32 	%f867, %r347;
	fma.rn.f32 	%f868, %f867, 0f34000000, %f865;
	add.f32 	%f869, %f866, 0fBF800000;
	fma.rn.f32 	%f870, %f869, 0fBE055027, 0f3E1039F6;
	fma.rn.f32 	%f871, %f870, %f869, 0fBDF8CDCC;
	fma.rn.f32 	%f872, %f871, %f869, 0f3E0F2955;
	fma.rn.f32 	%f873, %f872, %f869, 0fBE2AD8B9;
	fma.rn.f32 	%f874, %f873, %f869, 0f3E4CED0B;
	fma.rn.f32 	%f875, %f874, %f869, 0fBE7FFF22;
	fma.rn.f32 	%f876, %f875, %f869, 0f3EAAAA78;
	fma.rn.f32 	%f877, %f876, %f869, 0fBF000000;
	mul.f32 	%f878, %f869, %f877;
	fma.rn.f32 	%f879, %f878, %f869, %f869;
	fma.rn.f32 	%f880, %f868, 0f3F317218, %f879;
	setp.gt.u32 	%p60, %r345, 2139095039;
	fma.rn.f32 	%f881, %f864, 0f7F800000, 0f7F800000;
	selp.f32 	%f882, %f881, %f880, %p60;
	setp.eq.f32 	%p61, %f864, 0f00000000;
	mul.f32 	%f883, %f882, 0fC0000000;
	selp.f32 	%f884, 0f7F800000, %f883, %p61;
	sqrt.rn.f32 	%f885, %f884;
	sin.approx.f32 	%f886, %f862;
	cos.approx.f32 	%f887, %f862;
	mul.f32 	%f1021, %f885, %f886;
	mul.f32 	%f1020, %f885, %f887;
	st.global.f32 	[%rd5+32], %f1020;
$L__BB1_65:
	setp.eq.s32 	%p62, %r49, 1;
	mov.b32 	%r397, 0;
	@%p62 bra 	$L__BB1_67;
	ld.global.v2.u32 	{%r351, %r352}, [%rd5];
	shr.u32 	%r353, %r352, 2;
	xor.b32  	%r354, %r353, %r352;
	ld.global.v2.u32 	{%r355, %r356}, [%rd5+8];
	ld.global.v2.u32 	{%r357, %r358}, [%rd5+16];
	shl.b32 	%r359, %r358, 4;
	shl.b32 	%r360, %r354, 1;
	xor.b32  	%r361, %r360, %r359;
	xor.b32  	%r362, %r361, %r354;
	xor.b32  	%r363, %r362, %r358;
	add.s32 	%r364, %r351, %r363;
	add.s32 	%r365, %r364, 362437;
	shr.u32 	%r366, %r355, 2;
	xor.b32  	%r367, %r366, %r355;
	st.global.v2.u32 	[%rd5+8], {%r357, %r358};
	shl.b32 	%r368, %r363, 4;
	shl.b32 	%r369, %r367, 1;
	xor.b32  	%r370, %r369, %r368;
	xor.b32  	%r371, %r370, %r367;
	xor.b32  	%r372, %r371, %r363;
	st.global.v2.u32 	[%rd5+16], {%r363, %r372};
	add.s32 	%r373, %r351, 724874;
	st.global.v2.u32 	[%rd5], {%r373, %r356};
	add.s32 	%r374, %r372, %r373;
	cvt.rn.f32.u32 	%f888, %r365;
	fma.rn.f32 	%f889, %f888, 0f2F800000, 0f2F000000;
	cvt.rn.f32.u32 	%f890, %r374;
	fma.rn.f32 	%f891, %f890, 0f30C90FDB, 0f30490FDB;
	setp.lt.f32 	%p63, %f889, 0f00800000;
	mul.f32 	%f892, %f889, 0f4B000000;
	selp.f32 	%f893, %f892, %f889, %p63;
	selp.f32 	%f894, 0fC1B80000, 0f00000000, %p63;
	mov.b32 	%r375, %f893;
	add.s32 	%r376, %r375, -1059760811;
	and.b32  	%r377, %r376, -8388608;
	sub.s32 	%r378, %r375, %r377;
	mov.b32 	%f895, %r378;
	cvt.rn.f32.s32 	%f896, %r377;
	fma.rn.f32 	%f897, %f896, 0f34000000, %f894;
	add.f32 	%f898, %f895, 0fBF800000;
	fma.rn.f32 	%f899, %f898, 0fBE055027, 0f3E1039F6;
	fma.rn.f32 	%f900, %f899, %f898, 0fBDF8CDCC;
	fma.rn.f32 	%f901, %f900, %f898, 0f3E0F2955;
	fma.rn.f32 	%f902, %f901, %f898, 0fBE2AD8B9;
	fma.rn.f32 	%f903, %f902, %f898, 0f3E4CED0B;
	fma.rn.f32 	%f904, %f903, %f898, 0fBE7FFF22;
	fma.rn.f32 	%f905, %f904, %f898, 0f3EAAAA78;
	fma.rn.f32 	%f906, %f905, %f898, 0fBF000000;
	mul.f32 	%f907, %f898, %f906;
	fma.rn.f32 	%f908, %f907, %f898, %f898;
	fma.rn.f32 	%f909, %f897, 0f3F317218, %f908;
	setp.gt.u32 	%p64, %r375, 2139095039;
	fma.rn.f32 	%f910, %f893, 0f7F800000, 0f7F800000;
	selp.f32 	%f911, %f910, %f909, %p64;
	setp.eq.f32 	%p65, %f893, 0f00000000;
	mul.f32 	%f912, %f911, 0fC0000000;
	selp.f32 	%f913, 0f7F800000, %f912, %p65;
	sqrt.rn.f32 	%f914, %f913;
	sin.approx.f32 	%f915, %f891;
	cos.approx.f32 	%f916, %f891;
	mul.f32 	%f1020, %f914, %f915;
	mul.f32 	%f917, %f914, %f916;
	st.global.f32 	[%rd5+32], %f917;
	mov.b32 	%r397, 1;
$L__BB1_67:
	st.global.u32 	[%rd5+24], %r397;
	fma.rn.f32 	%f918, %f1019, %f51, %f185;
	fma.rn.f32 	%f919, %f1021, %f51, %f186;
	fma.rn.f32 	%f920, %f1020, %f51, %f187;
	fma.rn.f32 	%f921, %f918, 0f3F000000, %f993;
	fma.rn.f32 	%f922, %f919, 0f3F000000, %f992;
	fma.rn.f32 	%f923, %f920, 0f3F000000, %f991;
	st.global.f32 	[%rd4], %f921;
	st.global.f32 	[%rd4+4], %f922;
	st.global.f32 	[%rd4+8], %f923;
$L__BB1_68:
	ret;

}


// ===== COMPILED SASS (sm_100) =====

	.target	sm_100

	.elftype	@"ET_EXEC"


//--------------------- .note.nv.tkinfo           --------------------------
	.section	.note.nv.tkinfo,"",@"SHT_NOTE"
	.sectionflags	@"SHF_NOTE_NV_TKINFO"
	.tkinfo
        /*0018*/ 	.word	0x00000002
        /*0030*/ 	.string	""
        /*0030*/ 	.string	"ptxas"
        /*0030*/ 	.string	"Cuda compilation tools, release 13.0, V13.0.88"
        /*0030*/ 	.string	"Build cuda_13.0.r13.0/compiler.36424714_0"
        /*0030*/ 	.string	"-arch sm_100 -m 64 "



//--------------------- .note.nv.cuinfo           --------------------------
	.section	.note.nv.cuinfo,"",@"SHT_NOTE"
	.sectionflags	@"SHF_NOTE_NV_CUINFO"
        /*0018*/ 	.short	0x0002
        /*001a*/ 	.short	0x0064
        /*001c*/ 	.short	0x0082
	.zero		2


//--------------------- .nv.info                  --------------------------
	.section	.nv.info,"",@"SHT_CUDA_INFO"
	.align	4


	//----- nvinfo : EIATTR_REGCOUNT
	.align		4
        /*0000*/ 	.byte	0x04, 0x2f
        /*0002*/ 	.short	(.L_10 - .L_9)
	.align		4
.L_9:
        /*0004*/ 	.word	index@(_Z18init_curand_statesP17curandStateXORWOWm)
        /*0008*/ 	.word	0x0000001f


	//----- nvinfo : EIATTR_FRAME_SIZE
	.align		4
.L_10:
        /*000c*/ 	.byte	0x04, 0x11
        /*000e*/ 	.short	(.L_12 - .L_11)
	.align		4
.L_11:
        /*0010*/ 	.word	index@(_Z18init_curand_statesP17curandStateXORWOWm)
        /*0014*/ 	.word	0x00000000


	//----- nvinfo : EIATTR_REGCOUNT
	.align		4
.L_12:
        /*0018*/ 	.byte	0x04, 0x2f
        /*001a*/ 	.short	(.L_14 - .L_13)
	.align		4
.L_13:
        /*001c*/ 	.word	index@(_Z15repel5_sim_kernP6float3S0_S0_PKfffiiiP17curandStateXORWOW)
        /*0020*/ 	.word	0x00000034


	//----- nvinfo : EIATTR_FRAME_SIZE
	.align		4
.L_14:
        /*0024*/ 	.byte	0x04, 0x11
        /*0026*/ 	.short	(.L_16 - .L_15)
	.align		4
.L_15:
        /*0028*/ 	.word	index@($__internal_2_$__cuda_sm3x_div_rn_noftz_f32_slowpath)
        /*002c*/ 	.word	0x00000000


	//----- nvinfo : EIATTR_FRAME_SIZE
	.align		4
.L_16:
        /*0030*/ 	.byte	0x04, 0x11
        /*0032*/ 	.short	(.L_18 - .L_17)
	.align		4
.L_17:
        /*0034*/ 	.word	index@($__internal_1_$__cuda_sm20_sqrt_rn_f32_slowpath)
        /*0038*/ 	.word	0x00000000


	//----- nvinfo : EIATTR_FRAME_SIZE
	.align		4
.L_18:
        /*003c*/ 	.byte	0x04, 0x11
        /*003e*/ 	.short	(.L_20 - .L_19)
	.align		4
.L_19:
        /*0040*/ 	.word	index@($__internal_0_$__cuda_sm20_div_rn_f64_full)
        /*0044*/ 	.word	0x00000000


	//----- nvinfo : EIATTR_FRAME_SIZE
	.align		4
.L_20:
        /*0048*/ 	.byte	0x04, 0x11
        /*004a*/ 	.short	(.L_22 - .L_21)
	.align		4
.L_21:
        /*004c*/ 	.word	index@(_Z15repel5_sim_kernP6float3S0_S0_PKfffiiiP17curandStateXORWOW)
        /*0050*/ 	.word	0x00000000


	//----- nvinfo : EIATTR_MIN_STACK_SIZE
	.align		4
.L_22:
        /*0054*/ 	.byte	0x04, 0x12
        /*0056*/ 	.short	(.L_24 - .L_23)
	.align		4
.L_23:
        /*0058*/ 	.word	index@(_Z15repel5_sim_kernP6float3S0_S0_PKfffiiiP17curandStateXORWOW)
        /*005c*/ 	.word	0x00000000


	//----- nvinfo : EIATTR_MIN_STACK_SIZE
	.align		4
.L_24:
        /*0060*/ 	.byte	0x04, 0x12
        /*0062*/ 	.short	(.L_26 - .L_25)
	.align		4
.L_25:
        /*0064*/ 	.word	index@(_Z18init_curand_statesP17curandStateXORWOWm)
        /*0068*/ 	.word	0x00000000
.L_26:


//--------------------- .nv.compat                --------------------------
	.section	.nv.compat,"",@"SHT_CUDA_COMPAT_INFO"
	.align	4
        /*0000*/ 	.byte	0x02, 0x09, 0x00, 0x00, 0x02, 0x02, 0x01, 0x00, 0x02, 0x05, 0x05, 0x00, 0x03, 0x07, 0x01, 0x01
        /*0010*/ 	.byte	0x02, 0x03, 0x00, 0x00, 0x02, 0x06, 0x01, 0x00, 0x04, 0x0b, 0x08, 0x00, 0x01, 0x00, 0x00, 0x00
        /*0020*/ 	.byte	0x00, 0x00, 0x00, 0x00


//--------------------- .nv.info._Z15repel5_sim_kernP6float3S0_S0_PKfffiiiP17curandStateXORWOW --------------------------
	.section	.nv.info._Z15repel5_sim_kernP6float3S0_S0_PKfffiiiP17curandStateXORWOW,"",@"SHT_CUDA_INFO"
	.sectionflags	@""
	.align	4


	//----- nvinfo : EIATTR_CUDA_API_VERSION
	.align		4
        /*0000*/ 	.byte	0x04, 0x37
        /*0002*/ 	.short	(.L_28 - .L_27)
.L_27:
        /*0004*/ 	.word	0x00000082


	//----- nvinfo : EIATTR_KPARAM_INFO
	.align		4
.L_28:
        /*0008*/ 	.byte	0x04, 0x17
        /*000a*/ 	.short	(.L_30 - .L_29)
.L_29:
        /*000c*/ 	.word	0x00000000
        /*0010*/ 	.short	0x0009
        /*0012*/ 	.short	0x0038
        /*0014*/ 	.byte	0x00, 0xf5, 0x21, 0x00


	//----- nvinfo : EIATTR_KPARAM_INFO
	.align		4
.L_30:
        /*0018*/ 	.byte	0x04, 0x17
        /*001a*/ 	.short	(.L_32 - .L_31)
.L_31:
        /*001c*/ 	.word	0x00000000
        /*0020*/ 	.short	0x0008
        /*0022*/ 	.short	0x0030
        /*0024*/ 	.byte	0x00, 0xf0, 0x11, 0x00


	//----- nvinfo : EIATTR_KPARAM_INFO
	.align		4
.L_32:
        /*0028*/ 	.byte	0x04, 0x17
        /*002a*/ 	.short	(.L_34 - .L_33)
.L_33:
        /*002c*/ 	.word	0x00000000
        /*0030*/ 	.short	0x0007
        /*0032*/ 	.short	0x002c
        /*0034*/ 	.byte	0x00, 0xf0, 0x11, 0x00


	//----- nvinfo : EIATTR_KPARAM_INFO
	.align		4
.L_34:
        /*0038*/ 	.byte	0x04, 0x17
        /*003a*/ 	.short	(.L_36 - .L_35)
.L_35:
        /*003c*/ 	.word	0x00000000
        /*0040*/ 	.short	0x0006
        /*0042*/ 	.short	0x0028
        /*0044*/ 	.byte	0x00, 0xf0, 0x11, 0x00


	//----- nvinfo : EIATTR_KPARAM_INFO
	.align		4
.L_36:
        /*0048*/ 	.byte	0x04, 0x17
        /*004a*/ 	.short	(.L_38 - .L_37)
.L_37:
        /*004c*/ 	.word	0x00000000
        /*0050*/ 	.short	0x0005
        /*0052*/ 	.short	0x0024
        /*0054*/ 	.byte	0x00, 0xf0, 0x11, 0x00


	//----- nvinfo : EIATTR_KPARAM_INFO
	.align		4
.L_38:
        /*0058*/ 	.byte	0x04, 0x17
        /*005a*/ 	.short	(.L_40 - .L_39)
.L_39:
        /*005c*/ 	.word	0x00000000
        /*0060*/ 	.short	0x0004
        /*0062*/ 	.short	0x0020
        /*0064*/ 	.byte	0x00, 0xf0, 0x11, 0x00


	//----- nvinfo : EIATTR_KPARAM_INFO
	.align		4
.L_40:
        /*0068*/ 	.byte	0x04, 0x17
        /*006a*/ 	.short	(.L_42 - .L_41)
.L_41:
        /*006c*/ 	.word	0x00000000
        /*0070*/ 	.short	0x0003
        /*0072*/ 	.short	0x0018
        /*0074*/ 	.byte	0x00, 0xf5, 0x21, 0x00


	//----- nvinfo : EIATTR_KPARAM_INFO
	.align		4
.L_42:
        /*0078*/ 	.byte	0x04, 0x17
        /*007a*/ 	.short	(.L_44 - .L_43)
.L_43:
        /*007c*/ 	.word	0x00000000
        /*0080*/ 	.short	0x0002
        /*0082*/ 	.short	0x0010
        /*0084*/ 	.byte	0x00, 0xf5, 0x21, 0x00


	//----- nvinfo : EIATTR_KPARAM_INFO
	.align		4
.L_44:
        /*0088*/ 	.byte	0x04, 0x17
        /*008a*/ 	.short	(.L_46 - .L_45)
.L_45:
        /*008c*/ 	.word	0x00000000
        /*0090*/ 	.short	0x0001
        /*0092*/ 	.short	0x0008
        /*0094*/ 	.byte	0x00, 0xf5, 0x21, 0x00


	//----- nvinfo : EIATTR_KPARAM_INFO
	.align		4
.L_46:
        /*0098*/ 	.byte	0x04, 0x17
        /*009a*/ 	.short	(.L_48 - .L_47)
.L_47:
        /*009c*/ 	.word	0x00000000
        /*00a0*/ 	.short	0x0000
        /*00a2*/ 	.short	0x0000
        /*00a4*/ 	.byte	0x00, 0xf5, 0x21, 0x00


	//----- nvinfo : EIATTR_SPARSE_MMA_MASK
	.align		4
.L_48:
        /*00a8*/ 	.byte	0x03, 0x50
        /*00aa*/ 	.short	0x0000


	//----- nvinfo : EIATTR_MAXREG_COUNT
	.align		4
        /*00ac*/ 	.byte	0x03, 0x1b
        /*00ae*/ 	.short	0x00ff


	//----- nvinfo : EIATTR_NUM_BARRIERS
	.align		4
        /*00b0*/ 	.byte	0x02, 0x4c
        /*00b2*/ 	.byte	0x01
	.zero		1


	//----- nvinfo : EIATTR_MERCURY_ISA_VERSION
	.align		4
        /*00b4*/ 	.byte	0x03, 0x5f
        /*00b6*/ 	.short	0x0101


	//----- nvinfo : EIATTR_VRC_CTA_INIT_COUNT
	.align		4
        /*00b8*/ 	.byte	0x02, 0x4a
	.zero		1
	.zero		1


	//----- nvinfo : EIATTR_EXIT_INSTR_OFFSETS
	.align		4
        /*00bc*/ 	.byte	0x04, 0x1c
        /*00be*/ 	.short	(.L_50 - .L_49)


	//   ....[0]....
.L_49:
        /*00c0*/ 	.word	0x00000090


	//   ....[1]....
        /*00c4*/ 	.word	0x00009df0


	//----- nvinfo : EIATTR_CRS_STACK_SIZE
	.align		4
.L_50:
        /*00c8*/ 	.byte	0x04, 0x1e
        /*00ca*/ 	.short	(.L_52 - .L_51)
.L_51:
        /*00cc*/ 	.word	0x00000000


	//----- nvinfo : EIATTR_CBANK_PARAM_SIZE
	.align		4
.L_52:
        /*00d0*/ 	.byte	0x03, 0x19
        /*00d2*/ 	.short	0x0040


	//----- nvinfo : EIATTR_PARAM_CBANK
	.align		4
        /*00d4*/ 	.byte	0x04, 0x0a
        /*00d6*/ 	.short	(.L_54 - .L_53)
	.align		4
.L_53:
        /*00d8*/ 	.word	index@(.nv.constant0._Z15repel5_sim_kernP6float3S0_S0_PKfffiiiP17curandStateXORWOW)
        /*00dc*/ 	.short	0x0380
        /*00de*/ 	.short	0x0040


	//----- nvinfo : EIATTR_SW_WAR
	.align		4
.L_54:
        /*00e0*/ 	.byte	0x04, 0x36
        /*00e2*/ 	.short	(.L_56 - .L_55)
.L_55:
        /*00e4*/ 	.word	0x00000008
.L_56:


//--------------------- .nv.info._Z18init_curand_statesP17curandStateXORWOWm --------------------------
	.section	.nv.info._Z18init_curand_statesP17curandStateXORWOWm,"",@"SHT_CUDA_INFO"
	.sectionflags	@""
	.align	4


	//----- nvinfo : EIATTR_CUDA_API_VERSION
	.align		4
        /*0000*/ 	.byte	0x04, 0x37
        /*0002*/ 	.short	(.L_58 - .L_57)
.L_57:
        /*0004*/ 	.word	0x00000082


	//----- nvinfo : EIATTR_KPARAM_INFO
	.align		4
.L_58:
        /*0008*/ 	.byte	0x04, 0x17
        /*000a*/ 	.short	(.L_60 - .L_59)
.L_59:
        /*000c*/ 	.word	0x00000000
        /*0010*/ 	.short	0x0001
        /*0012*/ 	.short	0x0008
        /*0014*/ 	.byte	0x00, 0xf0, 0x21, 0x00


	//----- nvinfo : EIATTR_KPARAM_INFO
	.align		4
.L_60:
        /*0018*/ 	.byte	0x04, 0x17
        /*001a*/ 	.short	(.L_62 - .L_61)
.L_61:
        /*001c*/ 	.word	0x00000000
        /*0020*/ 	.short	0x0000
        /*0022*/ 	.short	0x0000
        /*0024*/ 	.byte	0x00, 0xf5, 0x21, 0x00


	//----- nvinfo : EIATTR_SPARSE_MMA_MASK
	.align		4
.L_62:
        /*0028*/ 	.byte	0x03, 0x50
        /*002a*/ 	.short	0x0000


	//----- nvinfo : EIATTR_MAXREG_COUNT
	.align		4
        /*002c*/ 	.byte	0x03, 0x1b
        /*002e*/ 	.short	0x00ff


	//----- nvinfo : EIATTR_MERCURY_ISA_VERSION
	.align		4
        /*0030*/ 	.byte	0x03, 0x5f
        /*0032*/ 	.short	0x0101


	//----- nvinfo : EIATTR_VRC_CTA_INIT_COUNT
	.align		4
        /*0034*/ 	.byte	0x02, 0x4a
	.zero		1
	.zero		1


	//----- nvinfo : EIATTR_EXIT_INSTR_OFFSETS
	.align		4
        /*0038*/ 	.byte	0x04, 0x1c
        /*003a*/ 	.short	(.L_64 - .L_63)


	//   ....[0]....
.L_63:
        /*003c*/ 	.word	0x00000ed0


	//----- nvinfo : EIATTR_CRS_STACK_SIZE
	.align		4
.L_64:
        /*0040*/ 	.byte	0x04, 0x1e
        /*0042*/ 	.short	(.L_66 - .L_65)
.L_65:
        /*0044*/ 	.word	0x00000000


	//----- nvinfo : EIATTR_CBANK_PARAM_SIZE
	.align		4
.L_66:
        /*0048*/ 	.byte	0x03, 0x19
        /*004a*/ 	.short	0x0010


	//----- nvinfo : EIATTR_PARAM_CBANK
	.align		4
        /*004c*/ 	.byte	0x04, 0x0a
        /*004e*/ 	.short	(.L_68 - .L_67)
	.align		4
.L_67:
        /*0050*/ 	.word	index@(.nv.constant0._Z18init_curand_statesP17curandStateXORWOWm)
        /*0054*/ 	.short	0x0380
        /*0056*/ 	.short	0x0010


	//----- nvinfo : EIATTR_SW_WAR
	.align		4
.L_68:
        /*0058*/ 	.byte	0x04, 0x36
        /*005a*/ 	.short	(.L_70 - .L_69)
.L_69:
        /*005c*/ 	.word	0x00000008
.L_70:


//--------------------- .nv.callgraph             --------------------------
	.section	.nv.callgraph,"",@"SHT_CUDA_CALLGRAPH"
	.align	4
	.sectionentsize	8
	.align		4
        /*0000*/ 	.word	0x00000000
	.align		4
        /*0004*/ 	.word	0xffffffff
	.align		4
        /*0008*/ 	.word	0x00000000
	.align		4
        /*000c*/ 	.word	0xfffffffe
	.align		4
        /*0010*/ 	.word	0x00000000
	.align		4
        /*0014*/ 	.word	0xfffffffd
	.align		4
        /*0018*/ 	.word	0x00000000
	.align		4
        /*001c*/ 	.word	0xfffffffc


//--------------------- .nv.constant4             --------------------------
	.section	.nv.constant4,"a",@progbits
	.align	8
	.align		8
.nv.constant4:
        /*0000*/ 	.dword	precalc_xorwow_matrix
	.align		8
        /*0008*/ 	.dword	precalc_xorwow_offset_matrix
	.align		8
        /*0010*/ 	.dword	mrg32k3aM1
	.align		8
        /*0018*/ 	.dword	mrg32k3aM2
	.align		8
        /*0020*/ 	.dword	mrg32k3aM1SubSeq
	.align		8
        /*0028*/ 	.dword	mrg32k3aM2SubSeq
	.align		8
        /*0030*/ 	.dword	mrg32k3aM1Seq
	.align		8
        /*0038*/ 	.dword	mrg32k3aM2Seq


//--------------------- .nv.constant3             --------------------------
	.section	.nv.constant3,"a",@progbits
	.align	8
.nv.constant3:
	.type		__cr_lgamma_table,@object
	.size		__cr_lgamma_table,(.L_8 - __cr_lgamma_table)
__cr_lgamma_table:
        /*0000*/ 	.byte	0x00, 0x00, 0x00, 0x00, 0x00, 0x00, 0x00, 0x00, 0x00, 0x00, 0x00, 0x00, 0x00, 0x00, 0x00, 0x00
        /*0010*/ 	.byte	0xef, 0x39, 0xfa, 0xfe, 0x42, 0x2e, 0xe6, 0x3f, 0x02, 0x20, 0x2a, 0xfa, 0x0b, 0xab, 0xfc, 0x3f
        /*0020*/ 	.byte	0xf9, 0x2c, 0x92, 0x7c, 0xa7, 0x6c, 0x09, 0x40, 0xc9, 0x79, 0x44, 0x3c, 0x64, 0x26, 0x13, 0x40
        /*0030*/ 	.byte	0xca, 0x01, 0xcf, 0x3a, 0x27, 0x51, 0x1a, 0x40, 0x30, 0xcc, 0x2d, 0xf3, 0xe1, 0x0c, 0x21, 0x40
        /*0040*/ 	.byte	0x0d, 0xb7, 0xfc, 0x82, 0x8e, 0x35, 0x25, 0x40
.L_8:


//--------------------- .text._Z15repel5_sim_kernP6float3S0_S0_PKfffiiiP17curandStateXORWOW --------------------------
	.section	.text._Z15repel5_sim_kernP6float3S0_S0_PKfffiiiP17curandStateXORWOW,"ax",@progbits
	.align	128
        .global         _Z15repel5_sim_kernP6float3S0_S0_PKfffiiiP17curandStateXORWOW
        .type           _Z15repel5_sim_kernP6float3S0_S0_PKfffiiiP17curandStateXORWOW,@function
        .size           _Z15repel5_sim_kernP6float3S0_S0_PKfffiiiP17curandStateXORWOW,(.L_x_181 - _Z15repel5_sim_kernP6float3S0_S0_PKfffiiiP17curandStateXORWOW)
        .other          _Z15repel5_sim_kernP6float3S0_S0_PKfffiiiP17curandStateXORWOW,@"STO_CUDA_ENTRY STV_DEFAULT"
_Z15repel5_sim_kernP6float3S0_S0_PKfffiiiP17curandStateXORWOW:
.text._Z15repel5_sim_kernP6float3S0_S0_PKfffiiiP17curandStateXORWOW:
[----:B------:R-:W-:Y:S01]  /*0000*/  LDC R1, c[0x0][0x37c] ;  /* 0x0000df00ff017b82 */ /* 0x000fe20000000800 */
[----:B------:R-:W0:Y:S07]  /*0010*/  S2R R3, SR_TID.X ;  /* 0x0000000000037919 */ /* 0x000e2e0000002100 */
[----:B------:R-:W0:Y:S01]  /*0020*/  S2UR UR4, SR_CTAID.X ;  /* 0x00000000000479c3 */ /* 0x000e220000002500 */
[----:B------:R-:W1:Y:S07]  /*0030*/  LDCU UR5, c[0x0][0x3ac] ;  /* 0x00007580ff0577ac */ /* 0x000e6e0008000800 */
[----:B------:R-:W0:Y:S08]  /*0040*/  LDC R22, c[0x0][0x360] ;  /* 0x0000d800ff167b82 */ /* 0x000e300000000800 */
[----:B------:R-:W1:Y:S01]  /*0050*/  LDC R6, c[0x0][0x3b0] ;  /* 0x0000ec00ff067b82 */ /* 0x000e620000000800 */
[----:B0-----:R-:W-:-:S02]  /*0060*/  IMAD R22, R22, UR4, R3 ;  /* 0x0000000416167c24 */ /* 0x001fc4000f8e0203 */
[----:B-1----:R-:W-:-:S05]  /*0070*/  IMAD R3, R6, UR5, RZ ;  /* 0x0000000506037c24 */ /* 0x002fca000f8e02ff */
[----:B------:R-:W-:-:S13]  /*0080*/  ISETP.GE.AND P0, PT, R22, R3, PT ;  /* 0x000000031600720c */ /* 0x000fda0003f06270 */
[----:B------:R-:W-:Y:S05]  /*0090*/  @P0 EXIT ;  /* 0x000000000000094d */ /* 0x000fea0003800000 */
[----:B------:R-:W-:Y:S01]  /*00a0*/  IABS R4, R6 ;  /* 0x0000000600047213 */ /* 0x000fe20000000000 */
[----:B------:R-:W0:Y:S01]  /*00b0*/  LDCU.64 UR10, c[0x0][0x358] ;  /* 0x00006b00ff0a77ac */ /* 0x000e220008000a00 */
[----:B------:R-:W-:Y:S02]  /*00c0*/  IABS R15, R22 ;  /* 0x00000016000f7213 */ /* 0x000fe40000000000 */
[----:B------:R-:W1:Y:S01]  /*00d0*/  I2F.RP R0, R4 ;  /* 0x0000000400007306 */ /* 0x000e620000209400 */
[----:B------:R-:W-:Y:S01]  /*00e0*/  ISETP.GE.AND P2, PT, R22, RZ, PT ;  /* 0x000000ff1600720c */ /* 0x000fe20003f46270 */
[----:B------:R-:W2:Y:S06]  /*00f0*/  LDCU.64 UR4, c[0x0][0x3a0] ;  /* 0x00007400ff0477ac */ /* 0x000eac0008000a00 */
[----:B-1----:R-:W1:Y:S02]  /*0100*/  MUFU.RCP R0, R0 ;  /* 0x0000000000007308 */ /* 0x002e640000001000 */
[----:B-1----:R-:W-:-:S06]  /*0110*/  IADD3 R2, PT, PT, R0, 0xffffffe, RZ ;  /* 0x0ffffffe00027810 */ /* 0x002fcc0007ffe0ff */
[----:B------:R1:W3:Y:S02]  /*0120*/  F2I.FTZ.U32.TRUNC.NTZ R3, R2 ;  /* 0x0000000200037305 */ /* 0x0002e4000021f000 */
[----:B-1----:R-:W-:Y:S01]  /*0130*/  HFMA2 R2, -RZ, RZ, 0, 0 ;  /* 0x00000000ff027431 */ /* 0x002fe200000001ff */
[----:B---3--:R-:W-:-:S05]  /*0140*/  IADD3 R5, PT, PT, RZ, -R3, RZ ;  /* 0x80000003ff057210 */ /* 0x008fca0007ffe0ff */
[----:B------:R-:W-:-:S04]  /*0150*/  IMAD R5, R5, R4, RZ ;  /* 0x0000000405057224 */ /* 0x000fc800078e02ff */
[----:B------:R-:W-:-:S06]  /*0160*/  IMAD.HI.U32 R3, R3, R5, R2 ;  /* 0x0000000503037227 */ /* 0x000fcc00078e0002 */
[----:B------:R-:W-:-:S05]  /*0170*/  IMAD.HI.U32 R3, R3, R15, RZ ;  /* 0x0000000f03037227 */ /* 0x000fca00078e00ff */
[----:B------:R-:W-:-:S05]  /*0180*/  IADD3 R3, PT, PT, -R3, RZ, RZ ;  /* 0x000000ff03037210 */ /* 0x000fca0007ffe1ff */
[C---:B------:R-:W-:Y:S02]  /*0190*/  IMAD R15, R4.reuse, R3, R15 ;  /* 0x00000003040f7224 */ /* 0x040fe400078e020f */
[----:B------:R-:W1:Y:S03]  /*01a0*/  LDC.64 R2, c[0x0][0x398] ;  /* 0x0000e600ff027b82 */ /* 0x000e660000000a00 */
[----:B------:R-:W-:-:S13]  /*01b0*/  ISETP.GT.U32.AND P0, PT, R4, R15, PT ;  /* 0x0000000f0400720c */ /* 0x000fda0003f04070 */
[----:B------:R-:W-:Y:S02]  /*01c0*/  @!P0 IADD3 R15, PT, PT, R15, -R4, RZ ;  /* 0x800000040f0f8210 */ /* 0x000fe40007ffe0ff */
[----:B------:R-:W-:Y:S02]  /*01d0*/  ISETP.NE.AND P0, PT, R6, RZ, PT ;  /* 0x000000ff0600720c */ /* 0x000fe40003f05270 */
[----:B------:R-:W-:-:S13]  /*01e0*/  ISETP.GT.U32.AND P1, PT, R4, R15, PT ;  /* 0x0000000f0400720c */ /* 0x000fda0003f24070 */
[----:B------:R-:W-:-:S04]  /*01f0*/  @!P1 IADD3 R15, PT, PT, R15, -R4, RZ ;  /* 0x800000040f0f9210 */ /* 0x000fc80007ffe0ff */
[----:B------:R-:W-:Y:S02]  /*0200*/  @!P2 IADD3 R15, PT, PT, -R15, RZ, RZ ;  /* 0x000000ff0f0fa210 */ /* 0x000fe40007ffe1ff */
[----:B------:R-:W-:-:S05]  /*0210*/  @!P0 LOP3.LUT R15, RZ, R6, RZ, 0x33, !PT ;  /* 0x00000006ff0f8212 */ /* 0x000fca00078e33ff */
[----:B-1----:R-:W-:-:S05]  /*0220*/  IMAD.WIDE R2, R15, 0x4, R2 ;  /* 0x000000040f027825 */ /* 0x002fca00078e0202 */
[----:B0-----:R-:W3:Y:S01]  /*0230*/  LDG.E R14, desc[UR10][R2.64] ;  /* 0x0000000a020e7981 */ /* 0x001ee2000c1e1900 */
[----:B------:R-:W-:Y:S01]  /*0240*/  BSSY.RECONVERGENT B0, `(.L_x_0) ;  /* 0x0000013000007945 */ /* 0x000fe20003800200 */
[----:B---3--:R-:W-:-:S04]  /*0250*/  FADD R0, R14, R14 ;  /* 0x0000000e0e007221 */ /* 0x008fc80000000000 */
[----:B--2---:R-:W-:-:S04]  /*0260*/  FMUL R0, R0, UR4 ;  /* 0x0000000400007c20 */ /* 0x004fc80008400000 */
[----:B------:R-:W-:-:S04]  /*0270*/  FMUL R4, R0, UR5 ;  /* 0x0000000500047c20 */ /* 0x000fc80008400000 */
[----:B------:R0:W1:Y:S01]  /*0280*/  MUFU.RSQ R5, R4 ;  /* 0x0000000400057308 */ /* 0x0000620000001400 */
[----:B------:R-:W-:-:S04]  /*0290*/  IADD3 R0, PT, PT, R4, -0xd000000, RZ ;  /* 0xf300000004007810 */ /* 0x000fc80007ffe0ff */
[----:B------:R-:W-:-:S13]  /*02a0*/  ISETP.GT.U32.AND P0, PT, R0, 0x727fffff, PT ;  /* 0x727fffff0000780c */ /* 0x000fda0003f04070 */
[----:B01----:R-:W-:Y:S05]  /*02b0*/  @!P0 BRA `(.L_x_1) ;  /* 0x00000000001c8947 */ /* 0x003fea0003800000 */
[----:B------:R-:W-:Y:S01]  /*02c0*/  BSSY.RECONVERGENT B1, `(.L_x_2) ;  /* 0x0000004000017945 */ /* 0x000fe20003800200 */
[----:B------:R-:W-:Y:S02]  /*02d0*/  MOV R0, R4 ;  /* 0x0000000400007202 */ /* 0x000fe40000000f00 */
[----:B------:R-:W-:-:S07]  /*02e0*/  MOV R16, 0x300 ;  /* 0x0000030000107802 */ /* 0x000fce0000000f00 */
[----:B------:R-:W-:Y:S05]  /*02f0*/  CALL.REL.NOINC `($__internal_1_$__cuda_sm20_sqrt_rn_f32_slowpath) ;  /* 0x000000a000387944 */ /* 0x000fea0003c00000 */
[----:B------:R-:W-:Y:S05]  /*0300*/  BSYNC.RECONVERGENT B1 ;  /* 0x0000000000017941 */ /* 0x000fea0003800200 */
.L_x_2:
[----:B------:R-:W-:Y:S01]  /*0310*/  MOV R13, R18 ;  /* 0x00000012000d7202 */ /* 0x000fe20000000f00 */
[----:B------:R-:W-:Y:S06]  /*0320*/  BRA `(.L_x_3) ;  /* 0x0000000000107947 */ /* 0x000fec0003800000 */
.L_x_1:
[----:B------:R-:W-:Y:S01]  /*0330*/  FMUL.FTZ R13, R4, R5 ;  /* 0x00000005040d7220 */ /* 0x000fe20000410000 */
[----:B------:R-:W-:-:S03]  /*0340*/  FMUL.FTZ R2, R5, 0.5 ;  /* 0x3f00000005027820 */ /* 0x000fc60000410000 */
[----:B------:R-:W-:-:S04]  /*0350*/  FFMA R0, -R13, R13, R4 ;  /* 0x0000000d0d007223 */ /* 0x000fc80000000104 */
[----:B------:R-:W-:-:S07]  /*0360*/  FFMA R13, R0, R2, R13 ;  /* 0x00000002000d7223 */ /* 0x000fce000000000d */
.L_x_3:
[----:B------:R-:W-:Y:S05]  /*0370*/  BSYNC.RECONVERGENT B0 ;  /* 0x0000000000007941 */ /* 0x000fea0003800200 */
.L_x_0:
[----:B------:R-:W0:Y:S01]  /*0380*/  LDC.64 R30, c[0x0][0x380] ;  /* 0x0000e000ff1e7b82 */ /* 0x000e220000000a00 */
[C---:B------:R-:W-:Y:S01]  /*0390*/  ISETP.GE.AND P0, PT, R15.reuse, 0x1, PT ;  /* 0x000000010f00780c */ /* 0x040fe20003f06270 */
[----:B------:R-:W-:Y:S01]  /*03a0*/  VIADD R12, R15, 0xffffffff ;  /* 0xffffffff0f0c7836 */ /* 0x000fe20000000000 */
[----:B------:R-:W-:Y:S01]  /*03b0*/  IADD3 R3, PT, PT, R22, -R15, RZ ;  /* 0x8000000f16037210 */ /* 0x000fe20007ffe0ff */
[----:B------:R-:W-:Y:S01]  /*03c0*/  UMOV UR12, 0x9999999a ;  /* 0x9999999a000c7882 */ /* 0x000fe20000000000 */
[----:B------:R-:W-:Y:S01]  /*03d0*/  UMOV UR13, 0xbfe99999 ;  /* 0xbfe99999000d7882 */ /* 0x000fe20000000000 */
[----:B------:R-:W-:Y:S01]  /*03e0*/  BSSY.RECONVERGENT B1, `(.L_x_4) ;  /* 0x000003c000017945 */ /* 0x000fe20003800200 */
[----:B------:R-:W-:Y:S01]  /*03f0*/  HFMA2 R9, -RZ, RZ, 0, 0 ;  /* 0x00000000ff097431 */ /* 0x000fe200000001ff */
[----:B------:R-:W-:Y:S01]  /*0400*/  MOV R7, RZ ;  /* 0x000000ff00077202 */ /* 0x000fe20000000f00 */
[----:B------:R-:W-:Y:S02]  /*0410*/  HFMA2 R5, -RZ, RZ, 0, 0 ;  /* 0x00000000ff057431 */ /* 0x000fe400000001ff */
[----:B0-----:R-:W-:-:S04]  /*0420*/  IMAD.WIDE R30, R3, 0xc, R30 ;  /* 0x0000000c031e7825 */ /* 0x001fc800078e021e */
[----:B------:R-:W-:Y:S01]  /*0430*/  IMAD.WIDE.U32 R28, R12, 0xc, R30 ;  /* 0x0000000c0c1c7825 */ /* 0x000fe200078e001e */
[----:B------:R-:W-:Y:S06]  /*0440*/  @!P0 BRA `(.L_x_5) ;  /* 0x0000000000d48947 */ /* 0x000fec0003800000 */
[----:B------:R-:W-:Y:S01]  /*0450*/  IMAD.WIDE.U32 R2, R15, 0xc, R30 ;  /* 0x0000000c0f027825 */ /* 0x000fe200078e001e */
[----:B------:R-:W2:Y:S04]  /*0460*/  LDG.E R4, desc[UR10][R28.64+0x4] ;  /* 0x0000040a1c047981 */ /* 0x000ea8000c1e1900 */
[----:B------:R-:W2:Y:S04]  /*0470*/  LDG.E R7, desc[UR10][R2.64+0x4] ;  /* 0x0000040a02077981 */ /* 0x000ea8000c1e1900 */
[----:B------:R-:W3:Y:S04]  /*0480*/  LDG.E R0, desc[UR10][R28.64] ;  /* 0x0000000a1c007981 */ /* 0x000ee8000c1e1900 */
[----:B------:R-:W3:Y:S04]  /*0490*/  LDG.E R5, desc[UR10][R2.64] ;  /* 0x0000000a02057981 */ /* 0x000ee8000c1e1900 */
[----:B------:R-:W4:Y:S04]  /*04a0*/  LDG.E R9, desc[UR10][R2.64+0x8] ;  /* 0x0000080a02097981 */ /* 0x000f28000c1e1900 */
[----:B------:R-:W4:Y:S01]  /*04b0*/  LDG.E R6, desc[UR10][R28.64+0x8] ;  /* 0x0000080a1c067981 */ /* 0x000f22000c1e1900 */
[----:B------:R-:W-:Y:S01]  /*04c0*/  BSSY.RECONVERGENT B0, `(.L_x_6) ;  /* 0x0000013000007945 */ /* 0x000fe20003800200 */
[----:B--2---:R-:W-:Y:S01]  /*04d0*/  FADD R7, R7, -R4 ;  /* 0x8000000407077221 */ /* 0x004fe20000000000 */
[----:B---3--:R-:W-:-:S03]  /*04e0*/  FADD R5, R5, -R0 ;  /* 0x8000000005057221 */ /* 0x008fc60000000000 */
[----:B------:R-:W-:-:S04]  /*04f0*/  FMUL R0, R7, R7 ;  /* 0x0000000707007220 */ /* 0x000fc80000400000 */
[----:B------:R-:W-:Y:S01]  /*0500*/  FFMA R0, R5, R5, R0 ;  /* 0x0000000505007223 */ /* 0x000fe20000000000 */
[----:B----4-:R-:W-:-:S04]  /*0510*/  FADD R9, R9, -R6 ;  /* 0x8000000609097221 */ /* 0x010fc80000000000 */
[----:B------:R-:W-:-:S04]  /*0520*/  FFMA R11, R9, R9, R0 ;  /* 0x00000009090b7223 */ /* 0x000fc80000000000 */
[----:B------:R0:W1:Y:S01]  /*0530*/  MUFU.RSQ R4, R11 ;  /* 0x0000000b00047308 */ /* 0x0000620000001400 */
[----:B------:R-:W-:-:S04]  /*0540*/  IADD3 R0, PT, PT, R11, -0xd000000, RZ ;  /* 0xf30000000b007810 */ /* 0x000fc80007ffe0ff */
[----:B------:R-:W-:-:S13]  /*0550*/  ISETP.GT.U32.AND P0, PT, R0, 0x727fffff, PT ;  /* 0x727fffff0000780c */ /* 0x000fda0003f04070 */
[----:B01----:R-:W-:Y:S05]  /*0560*/  @!P0 BRA `(.L_x_7) ;  /* 0x0000000000108947 */ /* 0x003fea0003800000 */
[----:B------:R-:W-:Y:S02]  /*0570*/  MOV R0, R11 ;  /* 0x0000000b00007202 */ /* 0x000fe40000000f00 */
[----:B------:R-:W-:-:S07]  /*0580*/  MOV R16, 0x5a0 ;  /* 0x000005a000107802 */ /* 0x000fce0000000f00 */
[----:B------:R-:W-:Y:S05]  /*0590*/  CALL.REL.NOINC `($__internal_1_$__cuda_sm20_sqrt_rn_f32_slowpath) ;  /* 0x0000009c00907944 */ /* 0x000fea0003c00000 */
[----:B------:R-:W-:Y:S05]  /*05a0*/  BRA `(.L_x_8) ;  /* 0x0000000000107947 */ /* 0x000fea0003800000 */
.L_x_7:
[----:B------:R-:W-:Y:S01]  /*05b0*/  FMUL.FTZ R18, R11, R4 ;  /* 0x000000040b127220 */ /* 0x000fe20000410000 */
[----:B------:R-:W-:-:S03]  /*05c0*/  FMUL.FTZ R0, R4, 0.5 ;  /* 0x3f00000004007820 */ /* 0x000fc60000410000 */
[----:B------:R-:W-:-:S04]  /*05d0*/  FFMA R3, -R18, R18, R11 ;  /* 0x0000001212037223 */ /* 0x000fc8000000010b */
[----:B------:R-:W-:-:S07]  /*05e0*/  FFMA R18, R3, R0, R18 ;  /* 0x0000000003127223 */ /* 0x000fce0000000012 */
.L_x_8:
[----:B------:R-:W-:Y:S05]  /*05f0*/  BSYNC.RECONVERGENT B0 ;  /* 0x0000000000007941 */ /* 0x000fea0003800200 */
.L_x_6:
[----:B------:R-:W0:Y:S01]  /*0600*/  F2F.F64.F32 R38, R18 ;  /* 0x0000001200267310 */ /* 0x000e220000201800 */
[----:B------:R-:W-:Y:S01]  /*0610*/  HFMA2 R2, -RZ, RZ, 0, 5.9604644775390625e-08 ;  /* 0x00000001ff027431 */ /* 0x000fe200000001ff */
[----:B------:R-:W-:Y:S01]  /*0620*/  UMOV UR4, 0x9999999a ;  /* 0x9999999a00047882 */ /* 0x000fe20000000000 */
[----:B------:R-:W-:Y:S01]  /*0630*/  UMOV UR5, 0x3fe99999 ;  /* 0x3fe9999900057882 */ /* 0x000fe20000000000 */
[----:B------:R-:W-:Y:S04]  /*0640*/  BSSY.RECONVERGENT B2, `(.L_x_9) ;  /* 0x000000f000027945 */ /* 0x000fe80003800200 */
[----:B0-----:R-:W0:Y:S02]  /*0650*/  MUFU.RCP64H R3, R39 ;  /* 0x0000002700037308 */ /* 0x001e240000001800 */
[----:B0-----:R-:W-:-:S08]  /*0660*/  DFMA R10, -R38, R2, 1 ;  /* 0x3ff00000260a742b */ /* 0x001fd00000000102 */
[----:B------:R-:W-:-:S08]  /*0670*/  DFMA R10, R10, R10, R10 ;  /* 0x0000000a0a0a722b */ /* 0x000fd0000000000a */
[----:B------:R-:W-:-:S08]  /*0680*/  DFMA R10, R2, R10, R2 ;  /* 0x0000000a020a722b */ /* 0x000fd00000000002 */
[----:B------:R-:W-:-:S08]  /*0690*/  DFMA R2, -R38, R10, 1 ;  /* 0x3ff000002602742b */ /* 0x000fd0000000010a */
[----:B------:R-:W-:-:S08]  /*06a0*/  DFMA R2, R10, R2, R10 ;  /* 0x000000020a02722b */ /* 0x000fd0000000000a */
[----:B------:R-:W-:-:S08]  /*06b0*/  DMUL R46, R2, -UR4 ;  /* 0x80000004022e7c28 */ /* 0x000fd00008000000 */
[----:B------:R-:W-:-:S08]  /*06c0*/  DFMA R10, -R38, R46, -UR4 ;  /* 0x80000004260a7e2b */ /* 0x000fd0000800012e */
[----:B------:R-:W-:-:S10]  /*06d0*/  DFMA R46, R2, R10, R46 ;  /* 0x0000000a022e722b */ /* 0x000fd4000000002e */
[----:B------:R-:W-:-:S05]  /*06e0*/  FFMA R0, RZ, R39, R47 ;  /* 0x00000027ff007223 */ /* 0x000fca000000002f */
[----:B------:R-:W-:-:S13]  /*06f0*/  FSETP.GT.AND P0, PT, |R0|, 1.469367938527859385e-39, PT ;  /* 0x001000000000780b */ /* 0x000fda0003f04200 */
[----:B------:R-:W-:Y:S05]  /*0700*/  @P0 BRA `(.L_x_10) ;  /* 0x0000000000080947 */ /* 0x000fea0003800000 */
[----:B------:R-:W-:-:S07]  /*0710*/  MOV R0, 0x730 ;  /* 0x0000073000007802 */ /* 0x000fce0000000f00 */
[----:B------:R-:W-:Y:S05]  /*0720*/  CALL.REL.NOINC `($__internal_0_$__cuda_sm20_div_rn_f64_full) ;  /* 0x0000009400b47944 */ /* 0x000fea0003c00000 */
.L_x_10:
[----:B------:R-:W-:Y:S05]  /*0730*/  BSYNC.RECONVERGENT B2 ;  /* 0x0000000000027941 */ /* 0x000fea0003800200 */
.L_x_9:
[----:B------:R-:W-:-:S10]  /*0740*/  DADD R46, R46, 1 ;  /* 0x3ff000002e2e7429 */ /* 0x000fd40000000000 */
[----:B------:R-:W0:Y:S02]  /*0750*/  F2F.F32.F64 R46, R46 ;  /* 0x0000002e002e7310 */ /* 0x000e240000301000 */
[----:B0-----:R-:W-:-:S04]  /*0760*/  FMUL R0, R46, -20 ;  /* 0xc1a000002e007820 */ /* 0x001fc80000400000 */
[-C--:B------:R-:W-:Y:S01]  /*0770*/  FFMA R5, R5, R0.reuse, RZ ;  /* 0x0000000005057223 */ /* 0x080fe200000000ff */
[-C--:B------:R-:W-:Y:S01]  /*0780*/  FFMA R7, R7, R0.reuse, RZ ;  /* 0x0000000007077223 */ /* 0x080fe200000000ff */
[----:B------:R-:W-:-:S07]  /*0790*/  FFMA R9, R9, R0, RZ ;  /* 0x0000000009097223 */ /* 0x000fce00000000ff */
.L_x_5:
[----:B------:R-:W-:Y:S05]  /*07a0*/  BSYNC.RECONVERGENT B1 ;  /* 0x0000000000017941 */ /* 0x000fea0003800200 */
.L_x_4:
[----:B------:R-:W0:Y:S01]  /*07b0*/  LDCU UR5, c[0x0][0x3b0] ;  /* 0x00007600ff0577ac */ /* 0x000e220008000800 */
[----:B------:R-:W-:Y:S01]  /*07c0*/  BSSY.RECONVERGENT B1, `(.L_x_11) ;  /* 0x0000039000017945 */ /* 0x000fe20003800200 */
[----:B------:R-:W-:Y:S01]  /*07d0*/  IMAD.WIDE R26, R15, 0xc, R30 ;  /* 0x0000000c0f1a7825 */ /* 0x000fe200078e021e */
[----:B0-----:R-:W-:-:S06]  /*07e0*/  UIADD3 UR5, UPT, UPT, UR5, -0x1, URZ ;  /* 0xffffffff05057890 */ /* 0x001fcc000fffe0ff */
[----:B------:R-:W-:-:S13]  /*07f0*/  ISETP.GE.AND P0, PT, R15, UR5, PT ;  /* 0x000000050f007c0c */ /* 0x000fda000bf06270 */
[----:B------:R-:W-:Y:S05]  /*0800*/  @P0 BRA `(.L_x_12) ;  /* 0x0000000000d00947 */ /* 0x000fea0003800000 */
        /* <DEDUP_REMOVED lines=21> */
.L_x_14:
[----:B------:R-:W-:Y:S01]  /*0960*/  FMUL.FTZ R18, R3, R8 ;  /* 0x0000000803127220 */ /* 0x000fe20000410000 */
[----:B------:R-:W-:-:S03]  /*0970*/  FMUL.FTZ R0, R8, 0.5 ;  /* 0x3f00000008007820 */ /* 0x000fc60000410000 */
[----:B------:R-:W-:-:S04]  /*0980*/  FFMA R3, -R18, R18, R3 ;  /* 0x0000001212037223 */ /* 0x000fc80000000103 */
[----:B------:R-:W-:-:S07]  /*0990*/  FFMA R18, R3, R0, R18 ;  /* 0x0000000003127223 */ /* 0x000fce0000000012 */
.L_x_15:
[----:B------:R-:W-:Y:S05]  /*09a0*/  BSYNC.RECONVERGENT B0 ;  /* 0x0000000000007941 */ /* 0x000fea0003800200 */
.L_x_13:
        /* <DEDUP_REMOVED lines=19> */
.L_x_17:
[----:B------:R-:W-:Y:S05]  /*0ae0*/  BSYNC.RECONVERGENT B2 ;  /* 0x0000000000027941 */ /* 0x000fea0003800200 */
.L_x_16:
[----:B------:R-:W-:-:S10]  /*0af0*/  DADD R46, R46, 1 ;  /* 0x3ff000002e2e7429 */ /* 0x000fd40000000000 */
[----:B------:R-:W0:Y:S02]  /*0b00*/  F2F.F32.F64 R46, R46 ;  /* 0x0000002e002e7310 */ /* 0x000e240000301000 */
[----:B0-----:R-:W-:-:S04]  /*0b10*/  FMUL R0, R46, -20 ;  /* 0xc1a000002e007820 */ /* 0x001fc80000400000 */
[-C--:B------:R-:W-:Y:S01]  /*0b20*/  FFMA R5, R4, R0.reuse, R5 ;  /* 0x0000000004057223 */ /* 0x080fe20000000005 */
[-C--:B------:R-:W-:Y:S01]  /*0b30*/  FFMA R7, R2, R0.reuse, R7 ;  /* 0x0000000002077223 */ /* 0x080fe20000000007 */
[----:B------:R-:W-:-:S07]  /*0b40*/  FFMA R9, R6, R0, R9 ;  /* 0x0000000006097223 */ /* 0x000fce0000000009 */
.L_x_12:
[----:B------:R-:W-:Y:S05]  /*0b50*/  BSYNC.RECONVERGENT B1 ;  /* 0x0000000000017941 */ /* 0x000fea0003800200 */
.L_x_11:
[----:B------:R-:W0:Y:S01]  /*0b60*/  LDCU UR6, c[0x0][0x3b0] ;  /* 0x00007600ff0677ac */ /* 0x000e220008000800 */
[----:B------:R-:W-:Y:S01]  /*0b70*/  MOV R11, 0x41a00000 ;  /* 0x41a00000000b7802 */ /* 0x000fe20000000f00 */
[----:B0-----:R-:W-:-:S09]  /*0b80*/  UISETP.GE.AND UP0, UPT, UR6, 0x4, UPT ;  /* 0x000000040600788c */ /* 0x001fd2000bf06270 */
[----:B------:R-:W-:Y:S05]  /*0b90*/  BRA.U !UP0, `(.L_x_18) ;  /* 0x0000001908b87547 */ /* 0x000fea000b800000 */
[----:B------:R0:W5:Y:S04]  /*0ba0*/  LDG.E R18, desc[UR10][R26.64] ;  /* 0x0000000a1a127981 */ /* 0x000168000c1e1900 */
[----:B------:R0:W5:Y:S04]  /*0bb0*/  LDG.E R17, desc[UR10][R26.64+0x4] ;  /* 0x0000040a1a117981 */ /* 0x000168000c1e1900 */
[----:B------:R0:W5:Y:S01]  /*0bc0*/  LDG.E R10, desc[UR10][R26.64+0x8] ;  /* 0x0000080a1a0a7981 */ /* 0x000162000c1e1900 */
[----:B------:R-:W-:Y:S02]  /*0bd0*/  UIADD3 UR4, UPT, UPT, UR6, -0x3, URZ ;  /* 0xfffffffd06047890 */ /* 0x000fe4000fffe0ff */
[----:B------:R-:W-:-:S02]  /*0be0*/  UIADD3 UR6, UPT, UPT, UR6, -0x4, URZ ;  /* 0xfffffffc06067890 */ /* 0x000fc4000fffe0ff */
[----:B------:R-:W-:Y:S02]  /*0bf0*/  ULOP3.LUT UR7, UR4, 0x3, URZ, 0xc0, !UPT ;  /* 0x0000000304077892 */ /* 0x000fe4000f8ec0ff */
[----:B------:R-:W-:-:S03]  /*0c00*/  UISETP.GE.U32.AND UP0, UPT, UR6, 0x3, UPT ;  /* 0x000000030600788c */ /* 0x000fc6000bf06070 */
[----:B------:R-:W-:-:S06]  /*0c10*/  UMOV UR6, 0x3 ;  /* 0x0000000300067882 */ /* 0x000fcc0000000000 */
[----:B0-----:R-:W-:Y:S05]  /*0c20*/  BRA.U !UP0, `(.L_x_19) ;  /* 0x0000000d08bc7547 */ /* 0x001fea000b800000 */
[----:B------:R-:W-:Y:S01]  /*0c30*/  ULOP3.LUT UR8, UR4, 0xfffffffc, URZ, 0xc0, !UPT ;  /* 0xfffffffc04087892 */ /* 0x000fe2000f8ec0ff */
[----:B------:R-:W-:-:S11]  /*0c40*/  UMOV UR6, 0x3 ;  /* 0x0000000300067882 */ /* 0x000fd60000000000 */
.L_x_28:
[----:B------:R-:W0:Y:S01]  /*0c50*/  LDC R16, c[0x0][0x3b0] ;  /* 0x0000ec00ff107b82 */ /* 0x000e220000000800 */
[----:B------:R-:W-:-:S04]  /*0c60*/  IADD3 R8, PT, PT, R12, UR6, RZ ;  /* 0x000000060c087c10 */ /* 0x000fc8000fffe0ff */
[----:B------:R-:W-:Y:S02]  /*0c70*/  IABS R6, R8 ;  /* 0x0000000800067213 */ /* 0x000fe40000000000 */
[----:B------:R-:W-:Y:S02]  /*0c80*/  ISETP.GE.AND P1, PT, R8, RZ, PT ;  /* 0x000000ff0800720c */ /* 0x000fe40003f26270 */
[----:B0-----:R-:W-:Y:S02]  /*0c90*/  IABS R19, R16 ;  /* 0x0000001000137213 */ /* 0x001fe40000000000 */
[----:B------:R-:W-:Y:S02]  /*0ca0*/  ISETP.NE.AND P2, PT, R16, RZ, PT ;  /* 0x000000ff1000720c */ /* 0x000fe40003f45270 */
[----:B------:R-:W0:Y:S08]  /*0cb0*/  I2F.RP R0, R19 ;  /* 0x0000001300007306 */ /* 0x000e300000209400 */
[----:B0-----:R-:W0:Y:S02]  /*0cc0*/  MUFU.RCP R0, R0 ;  /* 0x0000000000007308 */ /* 0x001e240000001000 */
[----:B0-----:R-:W-:-:S06]  /*0cd0*/  IADD3 R4, PT, PT, R0, 0xffffffe, RZ ;  /* 0x0ffffffe00047810 */ /* 0x001fcc0007ffe0ff */
[----:B------:R-:W0:Y:S02]  /*0ce0*/  F2I.FTZ.U32.TRUNC.NTZ R3, R4 ;  /* 0x0000000400037305 */ /* 0x000e24000021f000 */
[----:B0-----:R-:W-:-:S04]  /*0cf0*/  IMAD.MOV R2, RZ, RZ, -R3 ;  /* 0x000000ffff027224 */ /* 0x001fc800078e0a03 */
[----:B------:R-:W-:Y:S02]  /*0d00*/  IMAD R21, R2, R19, RZ ;  /* 0x0000001302157224 */ /* 0x000fe400078e02ff */
[----:B------:R-:W-:-:S05]  /*0d10*/  HFMA2 R2, -RZ, RZ, 0, 0 ;  /* 0x00000000ff027431 */ /* 0x000fca00000001ff */
[----:B------:R-:W-:Y:S01]  /*0d20*/  IMAD.HI.U32 R21, R3, R21, R2 ;  /* 0x0000001503157227 */ /* 0x000fe200078e0002 */
[----:B------:R-:W-:-:S05]  /*0d30*/  MOV R2, R6 ;  /* 0x0000000600027202 */ /* 0x000fca0000000f00 */
[----:B------:R-:W-:-:S05]  /*0d40*/  IMAD.HI.U32 R0, R21, R2, RZ ;  /* 0x0000000215007227 */ /* 0x000fca00078e00ff */
[----:B------:R-:W-:-:S05]  /*0d50*/  IADD3 R3, PT, PT, -R0, RZ, RZ ;  /* 0x000000ff00037210 */ /* 0x000fca0007ffe1ff */
[----:B------:R-:W-:-:S05]  /*0d60*/  IMAD R0, R19, R3, R2 ;  /* 0x0000000313007224 */ /* 0x000fca00078e0202 */
[----:B------:R-:W-:-:S13]  /*0d70*/  ISETP.GT.U32.AND P0, PT, R19, R0, PT ;  /* 0x000000001300720c */ /* 0x000fda0003f04070 */
[----:B------:R-:W-:-:S04]  /*0d80*/  @!P0 IADD3 R0, PT, PT, R0, -R19, RZ ;  /* 0x8000001300008210 */ /* 0x000fc80007ffe0ff */
[----:B------:R-:W-:-:S13]  /*0d90*/  ISETP.GT.U32.AND P0, PT, R19, R0, PT ;  /* 0x000000001300720c */ /* 0x000fda0003f04070 */
[----:B------:R-:W-:-:S04]  /*0da0*/  @!P0 IADD3 R0, PT, PT, R0, -R19, RZ ;  /* 0x8000001300008210 */ /* 0x000fc80007ffe0ff */
[----:B------:R-:W-:Y:S02]  /*0db0*/  @!P1 IADD3 R0, PT, PT, -R0, RZ, RZ ;  /* 0x000000ff00009210 */ /* 0x000fe40007ffe1ff */
[----:B------:R-:W-:-:S05]  /*0dc0*/  @!P2 LOP3.LUT R0, RZ, R16, RZ, 0x33, !PT ;  /* 0x00000010ff00a212 */ /* 0x000fca00078e33ff */
[----:B------:R-:W-:-:S05]  /*0dd0*/  IMAD.WIDE R2, R0, 0xc, R30 ;  /* 0x0000000c00027825 */ /* 0x000fca00078e021e */
[----:B------:R-:W2:Y:S04]  /*0de0*/  LDG.E R24, desc[UR10][R2.64+0x4] ;  /* 0x0000040a02187981 */ /* 0x000ea8000c1e1900 */
[----:B------:R-:W3:Y:S04]  /*0df0*/  LDG.E R19, desc[UR10][R2.64] ;  /* 0x0000000a02137981 */ /* 0x000ee8000c1e1900 */
[----:B------:R-:W4:Y:S01]  /*0e00*/  LDG.E R21, desc[UR10][R2.64+0x8] ;  /* 0x0000080a02157981 */ /* 0x000f22000c1e1900 */
[----:B------:R-:W-:Y:S01]  /*0e10*/  UMOV UR14, 0x9999999a ;  /* 0x9999999a000e7882 */ /* 0x000fe20000000000 */
[----:B------:R-:W-:Y:S01]  /*0e20*/  UMOV UR15, 0x3fc99999 ;  /* 0x3fc99999000f7882 */ /* 0x000fe20000000000 */
[----:B------:R-:W-:Y:S01]  /*0e30*/  BSSY.RECONVERGENT B2, `(.L_x_20) ;  /* 0x0000019000027945 */ /* 0x000fe20003800200 */
[----:B--2--5:R-:W-:Y:S01]  /*0e40*/  FADD R24, R17, -R24 ;  /* 0x8000001811187221 */ /* 0x024fe20000000000 */
[----:B---3--:R-:W-:-:S03]  /*0e50*/  FADD R34, R18, -R19 ;  /* 0x8000001312227221 */ /* 0x008fc60000000000 */
[----:B------:R-:W-:Y:S01]  /*0e60*/  FMUL R19, R24, R24 ;  /* 0x0000001818137220 */ /* 0x000fe20000400000 */
[----:B----4-:R-:W-:-:S03]  /*0e70*/  FADD R20, R10, -R21 ;  /* 0x800000150a147221 */ /* 0x010fc60000000000 */
[----:B------:R-:W-:-:S04]  /*0e80*/  FFMA R19, R34, R34, R19 ;  /* 0x0000002222137223 */ /* 0x000fc80000000013 */
[----:B------:R-:W-:-:S04]  /*0e90*/  FFMA R19, R20, R20, R19 ;  /* 0x0000001414137223 */ /* 0x000fc80000000013 */
[----:B------:R-:W0:Y:S02]  /*0ea0*/  F2F.F64.F32 R32, R19 ;  /* 0x0000001300207310 */ /* 0x000e240000201800 */
[----:B0-----:R-:W-:-:S10]  /*0eb0*/  DADD R32, R32, UR14 ;  /* 0x0000000e20207e29 */ /* 0x001fd40008000000 */
[----:B------:R-:W0:Y:S02]  /*0ec0*/  F2F.F32.F64 R32, R32 ;  /* 0x0000002000207310 */ /* 0x000e240000301000 */
[----:B0-----:R-:W-:-:S04]  /*0ed0*/  FMUL R0, R32, R32 ;  /* 0x0000002020007220 */ /* 0x001fc80000400000 */
[----:B------:R-:W-:-:S04]  /*0ee0*/  FMUL R3, R0, R0 ;  /* 0x0000000000037220 */ /* 0x000fc80000400000 */
[----:B------:R-:W-:-:S04]  /*0ef0*/  FMUL R4, R0, R3 ;  /* 0x0000000300047220 */ /* 0x000fc80000400000 */
[----:B------:R-:W0:Y:S08]  /*0f00*/  MUFU.RCP R0, R4 ;  /* 0x0000000400007308 */ /* 0x000e300000001000 */
[----:B------:R-:W1:Y:S01]  /*0f10*/  FCHK P0, R11, R4 ;  /* 0x000000040b007302 */ /* 0x000e620000000000 */
[----:B0-----:R-:W-:-:S04]  /*0f20*/  FFMA R3, -R4, R0, 1 ;  /* 0x3f80000004037423 */ /* 0x001fc80000000100 */
[----:B------:R-:W-:-:S04]  /*0f30*/  FFMA R0, R0, R3, R0 ;  /* 0x0000000300007223 */ /* 0x000fc80000000000 */
[----:B------:R-:W-:-:S04]  /*0f40*/  FFMA R23, R0, 20, RZ ;  /* 0x41a0000000177823 */ /* 0x000fc800000000ff */
[----:B------:R-:W-:-:S04]  /*0f50*/  FFMA R2, -R4, R23, 20 ;  /* 0x41a0000004027423 */ /* 0x000fc80000000117 */
[----:B------:R-:W-:Y:S01]  /*0f60*/  FFMA R23, R0, R2, R23 ;  /* 0x0000000200177223 */ /* 0x000fe20000000017 */
[----:B-1----:R-:W-:Y:S06]  /*0f70*/  @!P0 BRA `(.L_x_21) ;  /* 0x0000000000108947 */ /* 0x002fec0003800000 */
[----:B------:R-:W-:Y:S02]  /*0f80*/  MOV R3, R4 ;  /* 0x0000000400037202 */ /* 0x000fe40000000f00 */
[----:B------:R-:W-:-:S07]  /*0f90*/  MOV R16, 0xfb0 ;  /* 0x00000fb000107802 */ /* 0x000fce0000000f00 */
[----:B------:R-:W-:Y:S05]  /*0fa0*/  CALL.REL.NOINC `($__internal_2_$__cuda_sm3x_div_rn_noftz_f32_slowpath) ;  /* 0x0000009400647944 */ /* 0x000fea0003c00000 */
[----:B------:R-:W-:-:S07]  /*0fb0*/  MOV R23, R0 ;  /* 0x0000000000177202 */ /* 0x000fce0000000f00 */
.L_x_21:
[----:B------:R-:W-:Y:S05]  /*0fc0*/  BSYNC.RECONVERGENT B2 ;  /* 0x0000000000027941 */ /* 0x000fea0003800200 */
.L_x_20:
[----:B------:R-:W0:Y:S01]  /*0fd0*/  LDC R25, c[0x0][0x3b0] ;  /* 0x0000ec00ff197b82 */ /* 0x000e220000000800 */
[----:B------:R-:W-:-:S05]  /*0fe0*/  VIADD R0, R15, UR6 ;  /* 0x000000060f007c36 */ /* 0x000fca0008000000 */
        /* <DEDUP_REMOVED lines=8> */
[----:B0-----:R-:W-:-:S05]  /*1070*/  IADD3 R2, PT, PT, RZ, -R3, RZ ;  /* 0x80000003ff027210 */ /* 0x001fca0007ffe0ff */
        /* <DEDUP_REMOVED lines=20> */
[-C--:B------:R-:W-:Y:S01]  /*11c0*/  FFMA R5, R34, R23.reuse, R5 ;  /* 0x0000001722057223 */ /* 0x080fe20000000005 */
[-C--:B------:R-:W-:Y:S01]  /*11d0*/  FFMA R7, R24, R23.reuse, R7 ;  /* 0x0000001718077223 */ /* 0x080fe20000000007 */
[----:B------:R-:W-:Y:S01]  /*11e0*/  FFMA R23, R20, R23, R9 ;  /* 0x0000001714177223 */ /* 0x000fe20000000009 */
[----:B--2---:R-:W-:Y:S01]  /*11f0*/  FADD R4, R17, -R4 ;  /* 0x8000000411047221 */ /* 0x004fe20000000000 */
        /* <DEDUP_REMOVED lines=23> */
.L_x_23:
[----:B------:R-:W-:Y:S05]  /*1370*/  BSYNC.RECONVERGENT B2 ;  /* 0x0000000000027941 */ /* 0x000fea0003800200 */
.L_x_22:
[----:B------:R-:W0:Y:S01]  /*1380*/  LDC R25, c[0x0][0x3b0] ;  /* 0x0000ec00ff197b82 */ /* 0x000e220000000800 */
[----:B------:R-:W-:-:S04]  /*1390*/  IADD3 R0, PT, PT, R8, 0x2, RZ ;  /* 0x0000000208007810 */ /* 0x000fc80007ffe0ff */
[----:B------:R-:W-:Y:S02]  /*13a0*/  IABS R16, R0 ;  /* 0x0000000000107213 */ /* 0x000fe40000000000 */
[----:B------:R-:W-:Y:S02]  /*13b0*/  ISETP.GE.AND P1, PT, R0, RZ, PT ;  /* 0x000000ff0000720c */ /* 0x000fe40003f26270 */
[----:B0-----:R-:W-:Y:S02]  /*13c0*/  IABS R24, R25 ;  /* 0x0000001900187213 */ /* 0x001fe40000000000 */
[----:B------:R-:W-:Y:S02]  /*13d0*/  ISETP.NE.AND P2, PT, R25, RZ, PT ;  /* 0x000000ff1900720c */ /* 0x000fe40003f45270 */
[----:B------:R-:W0:Y:S08]  /*13e0*/  I2F.RP R9, R24 ;  /* 0x0000001800097306 */ /* 0x000e300000209400 */
[----:B0-----:R-:W0:Y:S02]  /*13f0*/  MUFU.RCP R9, R9 ;  /* 0x0000000900097308 */ /* 0x001e240000001000 */
[----:B0-----:R-:W-:-:S06]  /*1400*/  IADD3 R20, PT, PT, R9, 0xffffffe, RZ ;  /* 0x0ffffffe09147810 */ /* 0x001fcc0007ffe0ff */
[----:B------:R0:W1:Y:S02]  /*1410*/  F2I.FTZ.U32.TRUNC.NTZ R21, R20 ;  /* 0x0000001400157305 */ /* 0x000064000021f000 */
[----:B0-----:R-:W-:Y:S01]  /*1420*/  IMAD.MOV.U32 R20, RZ, RZ, RZ ;  /* 0x000000ffff147224 */ /* 0x001fe200078e00ff */
[----:B-1----:R-:W-:-:S05]  /*1430*/  IADD3 R19, PT, PT, RZ, -R21, RZ ;  /* 0x80000015ff137210 */ /* 0x002fca0007ffe0ff */
[----:B------:R-:W-:-:S04]  /*1440*/  IMAD R19, R19, R24, RZ ;  /* 0x0000001813137224 */ /* 0x000fc800078e02ff */
[----:B------:R-:W-:-:S06]  /*1450*/  IMAD.HI.U32 R19, R21, R19, R20 ;  /* 0x0000001315137227 */ /* 0x000fcc00078e0014 */
        /* <DEDUP_REMOVED lines=43> */
.L_x_25:
[----:B------:R-:W-:Y:S05]  /*1710*/  BSYNC.RECONVERGENT B2 ;  /* 0x0000000000027941 */ /* 0x000fea0003800200 */
.L_x_24:
[----:B------:R-:W0:Y:S01]  /*1720*/  LDC R16, c[0x0][0x3b0] ;  /* 0x0000ec00ff107b82 */ /* 0x000e220000000800 */
[----:B------:R-:W-:-:S04]  /*1730*/  IADD3 R8, PT, PT, R8, 0x3, RZ ;  /* 0x0000000308087810 */ /* 0x000fc80007ffe0ff */
[----:B------:R-:W-:Y:S02]  /*1740*/  ISETP.GE.AND P1, PT, R8, RZ, PT ;  /* 0x000000ff0800720c */ /* 0x000fe40003f26270 */
[----:B0-----:R-:W-:Y:S02]  /*1750*/  IABS R21, R16 ;  /* 0x0000001000157213 */ /* 0x001fe40000000000 */
[----:B------:R-:W-:Y:S02]  /*1760*/  ISETP.NE.AND P2, PT, R16, RZ, PT ;  /* 0x000000ff1000720c */ /* 0x000fe40003f45270 */
[----:B------:R-:W0:Y:S08]  /*1770*/  I2F.RP R0, R21 ;  /* 0x0000001500007306 */ /* 0x000e300000209400 */
[----:B0-----:R-:W0:Y:S02]  /*1780*/  MUFU.RCP R0, R0 ;  /* 0x0000000000007308 */ /* 0x001e240000001000 */
[----:B0-----:R-:W-:-:S06]  /*1790*/  IADD3 R24, PT, PT, R0, 0xffffffe, RZ ;  /* 0x0ffffffe00187810 */ /* 0x001fcc0007ffe0ff */
[----:B------:R0:W1:Y:S02]  /*17a0*/  F2I.FTZ.U32.TRUNC.NTZ R25, R24 ;  /* 0x0000001800197305 */ /* 0x000064000021f000 */
[----:B0-----:R-:W-:Y:S01]  /*17b0*/  HFMA2 R24, -RZ, RZ, 0, 0 ;  /* 0x00000000ff187431 */ /* 0x001fe200000001ff */
[----:B-1----:R-:W-:-:S05]  /*17c0*/  IADD3 R2, PT, PT, RZ, -R25, RZ ;  /* 0x80000019ff027210 */ /* 0x002fca0007ffe0ff */
[----:B------:R-:W-:Y:S01]  /*17d0*/  IMAD R7, R2, R21, RZ ;  /* 0x0000001502077224 */ /* 0x000fe200078e02ff */
[----:B------:R-:W-:-:S03]  /*17e0*/  IABS R2, R8 ;  /* 0x0000000800027213 */ /* 0x000fc60000000000 */
[----:B------:R-:W-:-:S06]  /*17f0*/  IMAD.HI.U32 R7, R25, R7, R24 ;  /* 0x0000000719077227 */ /* 0x000fcc00078e0018 */
[----:B------:R-:W-:-:S05]  /*1800*/  IMAD.HI.U32 R0, R7, R2, RZ ;  /* 0x0000000207007227 */ /* 0x000fca00078e00ff */
[----:B------:R-:W-:-:S05]  /*1810*/  IADD3 R7, PT, PT, -R0, RZ, RZ ;  /* 0x000000ff00077210 */ /* 0x000fca0007ffe1ff */
[----:B------:R-:W-:-:S05]  /*1820*/  IMAD R0, R21, R7, R2 ;  /* 0x0000000715007224 */ /* 0x000fca00078e0202 */
[----:B------:R-:W-:-:S13]  /*1830*/  ISETP.GT.U32.AND P0, PT, R21, R0, PT ;  /* 0x000000001500720c */ /* 0x000fda0003f04070 */
[----:B------:R-:W-:-:S05]  /*1840*/  @!P0 IMAD.IADD R0, R0, 0x1, -R21 ;  /* 0x0000000100008824 */ /* 0x000fca00078e0a15 */
        /* <DEDUP_REMOVED lines=37> */
.L_x_27:
[----:B------:R-:W-:Y:S05]  /*1aa0*/  BSYNC.RECONVERGENT B2 ;  /* 0x0000000000027941 */ /* 0x000fea0003800200 */
.L_x_26:
[----:B------:R-:W-:Y:S01]  /*1ab0*/  UIADD3 UR9, UPT, UPT, UR6, 0x1, URZ ;  /* 0x0000000106097890 */ /* 0x000fe2000fffe0ff */
[-C--:B------:R-:W-:Y:S01]  /*1ac0*/  FFMA R5, R8, R0.reuse, R5 ;  /* 0x0000000008057223 */ /* 0x080fe20000000005 */
[-C--:B------:R-:W-:Y:S01]  /*1ad0*/  FFMA R7, R7, R0.reuse, R4 ;  /* 0x0000000007077223 */ /* 0x080fe20000000004 */
[----:B------:R-:W-:Y:S01]  /*1ae0*/  FFMA R9, R2, R0, R9 ;  /* 0x0000000002097223 */ /* 0x000fe20000000009 */
[----:B------:R-:W-:Y:S02]  /*1af0*/  UISETP.NE.AND UP0, UPT, UR9, UR8, UPT ;  /* 0x000000080900728c */ /* 0x000fe4000bf05270 */
[----:B------:R-:W-:-:S07]  /*1b00*/  UIADD3 UR6, UPT, UPT, UR6, 0x4, URZ ;  /* 0x0000000406067890 */ /* 0x000fce000fffe0ff */
[----:B------:R-:W-:Y:S05]  /*1b10*/  BRA.U UP0, `(.L_x_28) ;  /* 0xfffffff1004c7547 */ /* 0x000fea000b83ffff */
.L_x_19:
[----:B------:R-:W-:-:S09]  /*1b20*/  UISETP.NE.AND UP0, UPT, UR7, URZ, UPT ;  /* 0x000000ff0700728c */ /* 0x000fd2000bf05270 */
[----:B------:R-:W-:Y:S05]  /*1b30*/  BRA.U !UP0, `(.L_x_18) ;  /* 0x0000000908d07547 */ /* 0x000fea000b800000 */
[----:B------:R-:W-:-:S09]  /*1b40*/  UISETP.NE.AND UP0, UPT, UR7, 0x1, UPT ;  /* 0x000000010700788c */ /* 0x000fd2000bf05270 */
[----:B------:R-:W-:Y:S05]  /*1b50*/  BRA.U !UP0, `(.L_x_29) ;  /* 0x0000000508d47547 */ /* 0x000fea000b800000 */
        /* <DEDUP_REMOVED lines=11> */
[----:B------:R-:W-:Y:S01]  /*1c10*/  IMAD R21, R2, R19, RZ ;  /* 0x0000001302157224 */ /* 0x000fe200078e02ff */
[----:B------:R-:W-:-:S05]  /*1c20*/  MOV R2, RZ ;  /* 0x000000ff00027202 */ /* 0x000fca0000000f00 */
        /* <DEDUP_REMOVED lines=8> */
[----:B------:R-:W-:-:S05]  /*1cb0*/  @!P0 IADD3 R2, PT, PT, R2, -R19, RZ ;  /* 0x8000001302028210 */ /* 0x000fca0007ffe0ff */
[----:B------:R-:W-:Y:S01]  /*1cc0*/  @!P1 IMAD.MOV R2, RZ, RZ, -R2 ;  /* 0x000000ffff029224 */ /* 0x000fe200078e0a02 */
        /* <DEDUP_REMOVED lines=32> */
.L_x_31:
[----:B------:R-:W-:Y:S05]  /*1ed0*/  BSYNC.RECONVERGENT B2 ;  /* 0x0000000000027941 */ /* 0x000fea0003800200 */
.L_x_30:
[----:B------:R-:W0:Y:S01]  /*1ee0*/  LDC R6, c[0x0][0x3b0] ;  /* 0x0000ec00ff067b82 */ /* 0x000e220000000800 */
[----:B------:R-:W-:-:S04]  /*1ef0*/  IADD3 R0, PT, PT, R15, UR6, RZ ;  /* 0x000000060f007c10 */ /* 0x000fc8000fffe0ff */
        /* <DEDUP_REMOVED lines=54> */
.L_x_33:
[----:B------:R-:W-:Y:S05]  /*2260*/  BSYNC.RECONVERGENT B2 ;  /* 0x0000000000027941 */ /* 0x000fea0003800200 */
.L_x_32:
[-C--:B------:R-:W-:Y:S01]  /*2270*/  FFMA R5, R6, R0.reuse, R5 ;  /* 0x0000000006057223 */ /* 0x080fe20000000005 */
[-C--:B------:R-:W-:Y:S01]  /*2280*/  FFMA R7, R4, R0.reuse, R7 ;  /* 0x0000000004077223 */ /* 0x080fe20000000007 */
[----:B------:R-:W-:Y:S01]  /*2290*/  FFMA R9, R2, R0, R9 ;  /* 0x0000000002097223 */ /* 0x000fe20000000009 */
[----:B------:R-:W-:-:S12]  /*22a0*/  UIADD3 UR6, UPT, UPT, UR6, 0x2, URZ ;  /* 0x0000000206067890 */ /* 0x000fd8000fffe0ff */
.L_x_29:
[----:B------:R-:W-:-:S04]  /*22b0*/  ULOP3.LUT UR4, UR4, 0x1, URZ, 0xc0, !UPT ;  /* 0x0000000104047892 */ /* 0x000fc8000f8ec0ff */
[----:B------:R-:W-:-:S09]  /*22c0*/  UISETP.NE.U32.AND UP0, UPT, UR4, 0x1, UPT ;  /* 0x000000010400788c */ /* 0x000fd2000bf05070 */
[----:B------:R-:W-:Y:S05]  /*22d0*/  BRA.U UP0, `(.L_x_18) ;  /* 0x0000000100e87547 */ /* 0x000fea000b800000 */
        /* <DEDUP_REMOVED lines=8> */
[----:B0-----:R-:W-:-:S06]  /*2360*/  VIADD R6, R4, 0xffffffe ;  /* 0x0ffffffe04067836 */ /* 0x001fcc0000000000 */
        /* <DEDUP_REMOVED lines=45> */
.L_x_35:
[----:B------:R-:W-:Y:S05]  /*2640*/  BSYNC.RECONVERGENT B2 ;  /* 0x0000000000027941 */ /* 0x000fea0003800200 */
.L_x_34:
[-C--:B------:R-:W-:Y:S01]  /*2650*/  FFMA R5, R18, R0.reuse, R5 ;  /* 0x0000000012057223 */ /* 0x080fe20000000005 */
[-C--:B------:R-:W-:Y:S01]  /*2660*/  FFMA R7, R2, R0.reuse, R7 ;  /* 0x0000000002077223 */ /* 0x080fe20000000007 */
[----:B------:R-:W-:-:S07]  /*2670*/  FFMA R9, R10, R0, R9 ;  /* 0x000000000a097223 */ /* 0x000fce0000000009 */
.L_x_18:
[----:B------:R-:W0:Y:S08]  /*2680*/  LDC.64 R24, c[0x0][0x3b8] ;  /* 0x0000ee00ff187b82 */ /* 0x000e300000000a00 */
[----:B------:R-:W1:Y:S01]  /*2690*/  LDC.64 R2, c[0x0][0x388] ;  /* 0x0000e200ff027b82 */ /* 0x000e620000000a00 */
[----:B0-----:R-:W-:-:S05]  /*26a0*/  IMAD.WIDE R24, R22, 0x30, R24 ;  /* 0x0000003016187825 */ /* 0x001fca00078e0218 */
[----:B------:R-:W2:Y:S01]  /*26b0*/  LDG.E R6, desc[UR10][R24.64+0x18] ;  /* 0x0000180a18067981 */ /* 0x000ea2000c1e1900 */
[----:B-1----:R-:W-:-:S05]  /*26c0*/  IMAD.WIDE R22, R22, 0xc, R2 ;  /* 0x0000000c16167825 */ /* 0x002fca00078e0202 */
[----:B------:R-:W3:Y:S04]  /*26d0*/  LDG.E R4, desc[UR10][R22.64] ;  /* 0x0000000a16047981 */ /* 0x000ee8000c1e1900 */
[----:B------:R-:W4:Y:S04]  /*26e0*/  LDG.E R8, desc[UR10][R22.64+0x4] ;  /* 0x0000040a16087981 */ /* 0x000f28000c1e1900 */
[----:B------:R-:W4:Y:S01]  /*26f0*/  LDG.E R2, desc[UR10][R22.64+0x8] ;  /* 0x0000080a16027981 */ /* 0x000f22000c1e1900 */
[----:B-----5:R-:W0:Y:S01]  /*2700*/  F2F.F64.F32 R16, R13 ;  /* 0x0000000d00107310 */ /* 0x020e220000201800 */
[----:B------:R-:W-:Y:S01]  /*2710*/  UMOV UR6, 0x667f3bcd ;  /* 0x667f3bcd00067882 */ /* 0x000fe20000000000 */
[----:B------:R-:W-:-:S02]  /*2720*/  UMOV UR7, 0x3fe6a09e ;  /* 0x3fe6a09e00077882 */ /* 0x000fc40000000000 */
[----:B0-----:R-:W-:-:S06]  /*2730*/  DMUL R16, R16, UR6 ;  /* 0x0000000610107c28 */ /* 0x001fcc0008000000 */
[----:B------:R0:W1:Y:S01]  /*2740*/  F2F.F32.F64 R10, R16 ;  /* 0x00000010000a7310 */ /* 0x0000620000301000 */
[----:B------:R-:W-:Y:S01]  /*2750*/  BSSY.RECONVERGENT B0, `(.L_x_36) ;  /* 0x0000056000007945 */ /* 0x000fe20003800200 */
[----:B--2---:R-:W-:Y:S01]  /*2760*/  ISETP.NE.AND P0, PT, R6, 0x1, PT ;  /* 0x000000010600780c */ /* 0x004fe20003f05270 */
[C---:B---3--:R-:W-:Y:S01]  /*2770*/  FFMA R5, -R14.reuse, R4, R5 ;  /* 0x000000040e057223 */ /* 0x048fe20000000105 */
[C---:B----4-:R-:W-:Y:S01]  /*2780*/  FFMA R7, -R14.reuse, R8, R7 ;  /* 0x000000080e077223 */ /* 0x050fe20000000107 */
[----:B------:R-:W-:-:S10]  /*2790*/  FFMA R9, -R14, R2, R9 ;  /* 0x000000020e097223 */ /* 0x000fd40000000109 */
[----:B01----:R-:W-:Y:S05]  /*27a0*/  @!P0 BRA `(.L_x_37) ;  /* 0x0000000400348947 */ /* 0x003fea0003800000 */
[----:B------:R-:W2:Y:S04]  /*27b0*/  LDG.E.64 R20, desc[UR10][R24.64] ;  /* 0x0000000a18147981 */ /* 0x000ea8000c1e1b00 */
[----:B------:R-:W3:Y:S04]  /*27c0*/  LDG.E.64 R16, desc[UR10][R24.64+0x10] ;  /* 0x0000100a18107981 */ /* 0x000ee8000c1e1b00 */
[----:B------:R-:W4:Y:S01]  /*27d0*/  LDG.E.64 R18, desc[UR10][R24.64+0x8] ;  /* 0x0000080a18127981 */ /* 0x000f22000c1e1b00 */
[----:B------:R-:W-:Y:S01]  /*27e0*/  MOV R34, 0x3e055027 ;  /* 0x3e05502700227802 */ /* 0x000fe20000000f00 */
[----:B------:R-:W-:Y:S01]  /*27f0*/  BSSY.RECONVERGENT B1, `(.L_x_38) ;  /* 0x000003f000017945 */ /* 0x000fe20003800200 */
[----:B--2---:R-:W-:-:S04]  /*2800*/  SHF.R.U32.HI R0, RZ, 0x2, R21 ;  /* 0x00000002ff007819 */ /* 0x004fc80000011615 */
[----:B------:R-:W-:Y:S01]  /*2810*/  LOP3.LUT R0, R0, R21, RZ, 0x3c, !PT ;  /* 0x0000001500007212 */ /* 0x000fe200078e3cff */
[----:B---3--:R0:W-:Y:S01]  /*2820*/  STG.E.64 desc[UR10][R24.64+0x8], R16 ;  /* 0x0000081018007986 */ /* 0x0081e2000c101b0a */
[----:B------:R-:W-:Y:S02]  /*2830*/  SHF.L.U32 R3, R17, 0x4, RZ ;  /* 0x0000000411037819 */ /* 0x000fe400000006ff */
[----:B------:R-:W-:-:S04]  /*2840*/  SHF.L.U32 R21, R0, 0x1, RZ ;  /* 0x0000000100157819 */ /* 0x000fc800000006ff */
[----:B------:R-:W-:Y:S01]  /*2850*/  LOP3.LUT R32, R0, R21, R3, 0x96, !PT ;  /* 0x0000001500207212 */ /* 0x000fe200078e9603 */
[----:B------:R-:W-:-:S03]  /*2860*/  IMAD.MOV.U32 R3, RZ, RZ, 0x2f800000 ;  /* 0x2f800000ff037424 */ /* 0x000fc600078e00ff */
[----:B------:R-:W-:-:S04]  /*2870*/  LOP3.LUT R32, R32, R17, RZ, 0x3c, !PT ;  /* 0x0000001120207212 */ /* 0x000fc800078e3cff */
[----:B------:R-:W-:-:S04]  /*2880*/  IADD3 R0, PT, PT, R20, 0x587c5, R32 ;  /* 0x000587c514007810 */ /* 0x000fc80007ffe020 */
[----:B------:R-:W-:-:S05]  /*2890*/  I2FP.F32.U32 R0, R0 ;  /* 0x0000000000007245 */ /* 0x000fca0000201000 */
[----:B------:R-:W-:-:S05]  /*28a0*/  FFMA R0, R0, R3, 1.1641532182693481445e-10 ;  /* 0x2f00000000007423 */ /* 0x000fca0000000003 */
[----:B------:R-:W-:-:S04]  /*28b0*/  FSETP.GEU.AND P0, PT, R0, 1.175494350822287508e-38, PT ;  /* 0x008000000000780b */ /* 0x000fc80003f0e000 */
[----:B------:R-:W-:-:S09]  /*28c0*/  FSEL R21, RZ, -23, P0 ;  /* 0xc1b80000ff157808 */ /* 0x000fd20000000000 */
[----:B------:R-:W-:-:S05]  /*28d0*/  @!P0 FMUL R0, R0, 8388608 ;  /* 0x4b00000000008820 */ /* 0x000fca0000400000 */
[C---:B------:R-:W-:Y:S02]  /*28e0*/  IADD3 R3, PT, PT, R0.reuse, -0x3f2aaaab, RZ ;  /* 0xc0d5555500037810 */ /* 0x040fe40007ffe0ff */
[----:B------:R-:W-:Y:S02]  /*28f0*/  ISETP.GT.U32.AND P0, PT, R0, 0x7f7fffff, PT ;  /* 0x7f7fffff0000780c */ /* 0x000fe40003f04070 */
[----:B------:R-:W-:-:S04]  /*2900*/  LOP3.LUT R33, R3, 0xff800000, RZ, 0xc0, !PT ;  /* 0xff80000003217812 */ /* 0x000fc800078ec0ff */
[----:B------:R-:W-:-:S05]  /*2910*/  IADD3 R3, PT, PT, R0, -R33, RZ ;  /* 0x8000002100037210 */ /* 0x000fca0007ffe0ff */
[----:B------:R-:W-:Y:S01]  /*2920*/  FADD R35, R3, -1 ;  /* 0xbf80000003237421 */ /* 0x000fe20000000000 */
[----:B----4-:R-:W-:-:S03]  /*2930*/  SHF.R.U32.HI R3, RZ, 0x2, R18 ;  /* 0x00000002ff037819 */ /* 0x010fc60000011612 */
[----:B------:R-:W-:Y:S01]  /*2940*/  FFMA R34, R35, -R34, 0.14084610342979431152 ;  /* 0x3e1039f623227423 */ /* 0x000fe20000000822 */
[----:B------:R-:W-:Y:S02]  /*2950*/  LOP3.LUT R3, R3, R18, RZ, 0x3c, !PT ;  /* 0x0000001203037212 */ /* 0x000fe400078e3cff */
[----:B------:R-:W-:Y:S01]  /*2960*/  SHF.L.U32 R18, R32, 0x4, RZ ;  /* 0x0000000420127819 */ /* 0x000fe200000006ff */
[----:B------:R-:W-:-:S04]  /*2970*/  FFMA R34, R35, R34, -0.12148627638816833496 ;  /* 0xbdf8cdcc23227423 */ /* 0x000fc80000000022 */
[----:B------:R-:W-:-:S04]  /*2980*/  FFMA R34, R35, R34, 0.13980610668659210205 ;  /* 0x3e0f295523227423 */ /* 0x000fc80000000022 */
[----:B------:R-:W-:-:S04]  /*2990*/  FFMA R34, R35, R34, -0.16684235632419586182 ;  /* 0xbe2ad8b923227423 */ /* 0x000fc80000000022 */
[----:B------:R-:W-:-:S04]  /*29a0*/  FFMA R34, R35, R34, 0.20012299716472625732 ;  /* 0x3e4ced0b23227423 */ /* 0x000fc80000000022 */
[----:B------:R-:W-:-:S04]  /*29b0*/  FFMA R34, R35, R34, -0.24999669194221496582 ;  /* 0xbe7fff2223227423 */ /* 0x000fc80000000022 */
[----:B------:R-:W-:-:S04]  /*29c0*/  FFMA R34, R35, R34, 0.33333182334899902344 ;  /* 0x3eaaaa7823227423 */ /* 0x000fc80000000022 */
[C---:B------:R-:W-:Y:S01]  /*29d0*/  FFMA R36, R35.reuse, R34, -0.5 ;  /* 0xbf00000023247423 */ /* 0x040fe20000000022 */
[----:B------:R-:W-:Y:S02]  /*29e0*/  I2FP.F32.S32 R34, R33 ;  /* 0x0000002100227245 */ /* 0x000fe40000201400 */
[----:B------:R-:W-:Y:S01]  /*29f0*/  MOV R33, 0x7f800000 ;  /* 0x7f80000000217802 */ /* 0x000fe20000000f00 */
[----:B------:R-:W-:Y:S02]  /*2a00*/  FMUL R36, R35, R36 ;  /* 0x0000002423247220 */ /* 0x000fe40000400000 */
[----:B------:R-:W-:Y:S01]  /*2a10*/  FFMA R34, R34, 1.1920928955078125e-07, R21 ;  /* 0x3400000022227823 */ /* 0x000fe20000000015 */
[----:B------:R-:W-:Y:S01]  /*2a20*/  SHF.L.U32 R21, R3, 0x1, RZ ;  /* 0x0000000103157819 */ /* 0x000fe200000006ff */
[----:B------:R-:W-:-:S03]  /*2a30*/  FFMA R35, R35, R36, R35 ;  /* 0x0000002423237223 */ /* 0x000fc60000000023 */
[----:B------:R-:W-:Y:S01]  /*2a40*/  LOP3.LUT R21, R3, R21, R18, 0x96, !PT ;  /* 0x0000001503157212 */ /* 0x000fe200078e9612 */
[----:B------:R-:W-:Y:S01]  /*2a50*/  FFMA R34, R34, 0.69314718246459960938, R35 ;  /* 0x3f31721822227823 */ /* 0x000fe20000000023 */
[C---:B------:R-:W-:Y:S01]  /*2a60*/  @P0 FFMA R34, R0.reuse, R33, +INF ;  /* 0x7f80000000220423 */ /* 0x040fe20000000021 */
[----:B------:R-:W-:Y:S02]  /*2a70*/  FSETP.NEU.AND P0, PT, R0, RZ, PT ;  /* 0x000000ff0000720b */ /* 0x000fe40003f0d000 */
[----:B------:R-:W-:Y:S01]  /*2a80*/  IADD3 R18, PT, PT, R20, 0xb0f8a, RZ ;  /* 0x000b0f8a14127810 */ /* 0x000fe20007ffe0ff */
[----:B------:R-:W-:Y:S01]  /*2a90*/  FMUL R34, R34, -2 ;  /* 0xc000000022227820 */ /* 0x000fe20000400000 */
[----:B------:R-:W-:-:S03]  /*2aa0*/  LOP3.LUT R33, R21, R32, RZ, 0x3c, !PT ;  /* 0x0000002015217212 */ /* 0x000fc600078e3cff */
[----:B------:R0:W-:Y:S01]  /*2ab0*/  STG.E.64 desc[UR10][R24.64], R18 ;  /* 0x0000001218007986 */ /* 0x0001e2000c101b0a */
[----:B------:R-:W-:Y:S02]  /*2ac0*/  FSEL R3, R34, +INF , P0 ;  /* 0x7f80000022037808 */ /* 0x000fe40000000000 */
[----:B------:R-:W-:Y:S01]  /*2ad0*/  IADD3 R0, PT, PT, R33, R18, RZ ;  /* 0x0000001221007210 */ /* 0x000fe20007ffe0ff */
[----:B------:R0:W-:Y:S01]  /*2ae0*/  STG.E.64 desc[UR10][R24.64+0x10], R32 ;  /* 0x0000102018007986 */ /* 0x0001e2000c101b0a */
[----:B------:R-:W-:Y:S01]  /*2af0*/  IADD3 R21, PT, PT, R3, -0xd000000, RZ ;  /* 0xf300000003157810 */ /* 0x000fe20007ffe0ff */
[----:B------:R0:W1:Y:S01]  /*2b00*/  MUFU.RSQ R20, R3 ;  /* 0x0000000300147308 */ /* 0x0000620000001400 */
[----:B------:R-:W-:Y:S02]  /*2b10*/  I2FP.F32.U32 R0, R0 ;  /* 0x0000000000007245 */ /* 0x000fe40000201000 */
[----:B------:R-:W-:Y:S02]  /*2b20*/  ISETP.GT.U32.AND P0, PT, R21, 0x727fffff, PT ;  /* 0x727fffff1500780c */ /* 0x000fe40003f04070 */
[----:B------:R-:W-:-:S05]  /*2b30*/  MOV R21, 0x30c90fdb ;  /* 0x30c90fdb00157802 */ /* 0x000fca0000000f00 */
[----:B------:R-:W-:-:S06]  /*2b40*/  FFMA R34, R0, R21, 7.314590599882819788e-10 ;  /* 0x30490fdb00227423 */ /* 0x000fcc0000000015 */
[----:B0-----:R-:W-:Y:S05]  /*2b50*/  @!P0 BRA `(.L_x_39) ;  /* 0x0000000000108947 */ /* 0x001fea0003800000 */
[----:B------:R-:W-:Y:S02]  /*2b60*/  MOV R0, R3 ;  /* 0x0000000300007202 */ /* 0x000fe40000000f00 */
[----:B------:R-:W-:-:S07]  /*2b70*/  MOV R16, 0x2b90 ;  /* 0x00002b9000107802 */ /* 0x000fce0000000f00 */
[----:B-1----:R-:W-:Y:S05]  /*2b80*/  CALL.REL.NOINC `($__internal_1_$__cuda_sm20_sqrt_rn_f32_slowpath) ;  /* 0x0000007800147944 */ /* 0x002fea0003c00000 */
[----:B------:R-:W-:Y:S05]  /*2b90*/  BRA `(.L_x_40) ;  /* 0x0000000000107947 */ /* 0x000fea0003800000 */
.L_x_39:
[----:B-1----:R-:W-:Y:S01]  /*2ba0*/  FMUL.FTZ R18, R3, R20 ;  /* 0x0000001403127220 */ /* 0x002fe20000410000 */
[----:B------:R-:W-:-:S03]  /*2bb0*/  FMUL.FTZ R20, R20, 0.5 ;  /* 0x3f00000014147820 */ /* 0x000fc60000410000 */
[----:B------:R-:W-:-:S04]  /*2bc0*/  FFMA R3, -R18, R18, R3 ;  /* 0x0000001212037223 */ /* 0x000fc80000000103 */
[----:B------:R-:W-:-:S07]  /*2bd0*/  FFMA R18, R3, R20, R18 ;  /* 0x0000001403127223 */ /* 0x000fce0000000012 */
.L_x_40:
[----:B------:R-:W-:Y:S05]  /*2be0*/  BSYNC.RECONVERGENT B1 ;  /* 0x0000000000017941 */ /* 0x000fea0003800200 */
.L_x_38:
[----:B------:R-:W-:Y:S01]  /*2bf0*/  FMUL.RZ R34, R34, 0.15915493667125701904 ;  /* 0x3e22f98322227820 */ /* 0x000fe2000040c000 */
[----:B------:R-:W-:-:S03]  /*2c00*/  IMAD.MOV.U32 R19, RZ, RZ, 0x1 ;  /* 0x00000001ff137424 */ /* 0x000fc600078e00ff */
[----:B------:R-:W0:Y:S02]  /*2c10*/  MUFU.COS R3, R34 ;  /* 0x0000002200037308 */ /* 0x000e240000000000 */
[----:B------:R1:W-:Y:S06]  /*2c20*/  STG.E desc[UR10][R24.64+0x18], R19 ;  /* 0x0000181318007986 */ /* 0x0003ec000c10190a */
[----:B------:R-:W2:Y:S01]  /*2c30*/  MUFU.SIN R17, R34 ;  /* 0x0000002200117308 */ /* 0x000ea20000000400 */
[----:B0-----:R-:W-:-:S05]  /*2c40*/  FMUL R3, R3, R18 ;  /* 0x0000001203037220 */ /* 0x001fca0000400000 */
[----:B------:R1:W-:Y:S01]  /*2c50*/  STG.E desc[UR10][R24.64+0x20], R3 ;  /* 0x0000200318007986 */ /* 0x0003e2000c10190a */
[----:B--2---:R-:W-:Y:S01]  /*2c60*/  FMUL R17, R17, R18 ;  /* 0x0000001211117220 */ /* 0x004fe20000400000 */
[----:B------:R-:W-:Y:S06]  /*2c70*/  BRA `(.L_x_41) ;  /* 0x00000000000c7947 */ /* 0x000fec0003800000 */
.L_x_37:
[----:B------:R-:W2:Y:S04]  /*2c80*/  LDG.E R3, desc[UR10][R24.64+0x20] ;  /* 0x0000200a18037981 */ /* 0x000ea8000c1e1900 */
[----:B------:R0:W-:Y:S02]  /*2c90*/  STG.E desc[UR10][R24.64+0x18], RZ ;  /* 0x000018ff18007986 */ /* 0x0001e4000c10190a */
[----:B0-2---:R-:W-:-:S07]  /*2ca0*/  MOV R17, R3 ;  /* 0x0000000300117202 */ /* 0x005fce0000000f00 */
.L_x_41:
[----:B------:R-:W-:Y:S05]  /*2cb0*/  BSYNC.RECONVERGENT B0 ;  /* 0x0000000000007941 */ /* 0x000fea0003800200 */
.L_x_36:
[----:B------:R-:W-:Y:S01]  /*2cc0*/  ISETP.NE.AND P0, PT, R6, 0x1, PT ;  /* 0x000000010600780c */ /* 0x000fe20003f05270 */
[----:B------:R-:W-:Y:S01]  /*2cd0*/  BSSY.RECONVERGENT B0, `(.L_x_42) ;  /* 0x000004d000007945 */ /* 0x000fe20003800200 */
[----:B------:R-:W-:-:S11]  /*2ce0*/  MOV R33, R3 ;  /* 0x0000000300217202 */ /* 0x000fd60000000f00 */
[----:B------:R-:W-:Y:S05]  /*2cf0*/  @P0 BRA `(.L_x_43) ;  /* 0x0000000400280947 */ /* 0x000fea0003800000 */
[----:B------:R-:W2:Y:S04]  /*2d00*/  LDG.E.64 R32, desc[UR10][R24.64] ;  /* 0x0000000a18207981 */ /* 0x000ea8000c1e1b00 */
[----:B-1----:R-:W3:Y:S04]  /*2d10*/  LDG.E.64 R18, desc[UR10][R24.64+0x10] ;  /* 0x0000100a18127981 */ /* 0x002ee8000c1e1b00 */
        /* <DEDUP_REMOVED lines=9> */
[----:B------:R-:W-:-:S03]  /*2db0*/  HFMA2 R3, -RZ, RZ, 0.1171875, 0 ;  /* 0x2f800000ff037431 */ /* 0x000fc600000001ff */
[----:B------:R-:W-:Y:S02]  /*2dc0*/  LOP3.LUT R34, R16, R19, RZ, 0x3c, !PT ;  /* 0x0000001310227212 */ /* 0x000fe400078e3cff */
[----:B------:R-:W-:Y:S02]  /*2dd0*/  MOV R16, 0x3e055027 ;  /* 0x3e05502700107802 */ /* 0x000fe40000000f00 */
[----:B------:R-:W-:-:S04]  /*2de0*/  IADD3 R0, PT, PT, R32, 0x587c5, R34 ;  /* 0x000587c520007810 */ /* 0x000fc80007ffe022 */
[----:B------:R-:W-:-:S05]  /*2df0*/  I2FP.F32.U32 R0, R0 ;  /* 0x0000000000007245 */ /* 0x000fca0000201000 */
[----:B------:R-:W-:-:S05]  /*2e00*/  FFMA R0, R0, R3, 1.1641532182693481445e-10 ;  /* 0x2f00000000007423 */ /* 0x000fca0000000003 */
[----:B------:R-:W-:-:S13]  /*2e10*/  FSETP.GEU.AND P0, PT, R0, 1.175494350822287508e-38, PT ;  /* 0x008000000000780b */ /* 0x000fda0003f0e000 */
[----:B------:R-:W-:-:S05]  /*2e20*/  @!P0 FMUL R0, R0, 8388608 ;  /* 0x4b00000000008820 */ /* 0x000fca0000400000 */
[----:B------:R-:W-:-:S04]  /*2e30*/  IADD3 R3, PT, PT, R0, -0x3f2aaaab, RZ ;  /* 0xc0d5555500037810 */ /* 0x000fc80007ffe0ff */
[----:B------:R-:W-:-:S04]  /*2e40*/  LOP3.LUT R33, R3, 0xff800000, RZ, 0xc0, !PT ;  /* 0xff80000003217812 */ /* 0x000fc800078ec0ff */
[-C--:B------:R-:W-:Y:S02]  /*2e50*/  IADD3 R3, PT, PT, R0, -R33.reuse, RZ ;  /* 0x8000002100037210 */ /* 0x080fe40007ffe0ff */
[----:B------:R-:W-:-:S03]  /*2e60*/  I2FP.F32.S32 R33, R33 ;  /* 0x0000002100217245 */ /* 0x000fc60000201400 */
[----:B------:R-:W-:Y:S01]  /*2e70*/  FADD R35, R3, -1 ;  /* 0xbf80000003237421 */ /* 0x000fe20000000000 */
[----:B----4-:R-:W-:-:S03]  /*2e80*/  SHF.R.U32.HI R3, RZ, 0x2, R20 ;  /* 0x00000002ff037819 */ /* 0x010fc60000011614 */
[----:B------:R-:W-:Y:S01]  /*2e90*/  FFMA R16, R35, -R16, 0.14084610342979431152 ;  /* 0x3e1039f623107423 */ /* 0x000fe20000000810 */
[----:B------:R-:W-:-:S03]  /*2ea0*/  LOP3.LUT R3, R3, R20, RZ, 0x3c, !PT ;  /* 0x0000001403037212 */ /* 0x000fc600078e3cff */
[----:B------:R-:W-:Y:S01]  /*2eb0*/  FFMA R16, R35, R16, -0.12148627638816833496 ;  /* 0xbdf8cdcc23107423 */ /* 0x000fe20000000010 */
[----:B------:R-:W-:-:S03]  /*2ec0*/  SHF.L.U32 R20, R3, 0x1, RZ ;  /* 0x0000000103147819 */ /* 0x000fc600000006ff */
[----:B------:R-:W-:-:S04]  /*2ed0*/  FFMA R16, R35, R16, 0.13980610668659210205 ;  /* 0x3e0f295523107423 */ /* 0x000fc80000000010 */
[----:B------:R-:W-:-:S04]  /*2ee0*/  FFMA R16, R35, R16, -0.16684235632419586182 ;  /* 0xbe2ad8b923107423 */ /* 0x000fc80000000010 */
[----:B------:R-:W-:-:S04]  /*2ef0*/  FFMA R16, R35, R16, 0.20012299716472625732 ;  /* 0x3e4ced0b23107423 */ /* 0x000fc80000000010 */
[----:B------:R-:W-:-:S04]  /*2f00*/  FFMA R16, R35, R16, -0.24999669194221496582 ;  /* 0xbe7fff2223107423 */ /* 0x000fc80000000010 */
[----:B------:R-:W-:-:S04]  /*2f10*/  FFMA R16, R35, R16, 0.33333182334899902344 ;  /* 0x3eaaaa7823107423 */ /* 0x000fc80000000010 */
[C---:B------:R-:W-:Y:S01]  /*2f20*/  FFMA R36, R35.reuse, R16, -0.5 ;  /* 0xbf00000023247423 */ /* 0x040fe20000000010 */
[----:B------:R-:W-:Y:S02]  /*2f30*/  FSEL R16, RZ, -23, P0 ;  /* 0xc1b80000ff107808 */ /* 0x000fe40000000000 */
[----:B------:R-:W-:Y:S01]  /*2f40*/  ISETP.GT.U32.AND P0, PT, R0, 0x7f7fffff, PT ;  /* 0x7f7fffff0000780c */ /* 0x000fe20003f04070 */
[----:B------:R-:W-:Y:S02]  /*2f50*/  FMUL R36, R35, R36 ;  /* 0x0000002423247220 */ /* 0x000fe40000400000 */
[----:B------:R-:W-:Y:S01]  /*2f60*/  FFMA R33, R33, 1.1920928955078125e-07, R16 ;  /* 0x3400000021217823 */ /* 0x000fe20000000010 */
[----:B------:R-:W-:Y:S01]  /*2f70*/  SHF.L.U32 R16, R34, 0x4, RZ ;  /* 0x0000000422107819 */ /* 0x000fe200000006ff */
[----:B------:R-:W-:-:S03]  /*2f80*/  FFMA R36, R35, R36, R35 ;  /* 0x0000002423247223 */ /* 0x000fc60000000023 */
[----:B------:R-:W-:Y:S01]  /*2f90*/  LOP3.LUT R35, R3, R20, R16, 0x96, !PT ;  /* 0x0000001403237212 */ /* 0x000fe200078e9610 */
[----:B------:R-:W-:Y:S01]  /*2fa0*/  FFMA R33, R33, 0.69314718246459960938, R36 ;  /* 0x3f31721821217823 */ /* 0x000fe20000000024 */
[----:B------:R-:W-:Y:S02]  /*2fb0*/  VIADD R20, R32, 0xb0f8a ;  /* 0x000b0f8a20147836 */ /* 0x000fe40000000000 */
[----:B------:R-:W-:Y:S01]  /*2fc0*/  LOP3.LUT R35, R35, R34, RZ, 0x3c, !PT ;  /* 0x0000002223237212 */ /* 0x000fe200078e3cff */
[C---:B------:R-:W-:Y:S01]  /*2fd0*/  @P0 FFMA R33, R0.reuse, R37, +INF ;  /* 0x7f80000000210423 */ /* 0x040fe20000000025 */
[----:B------:R-:W-:Y:S01]  /*2fe0*/  FSETP.NEU.AND P0, PT, R0, RZ, PT ;  /* 0x000000ff0000720b */ /* 0x000fe20003f0d000 */
[----:B------:R0:W-:Y:S01]  /*2ff0*/  STG.E.64 desc[UR10][R24.64], R20 ;  /* 0x0000001418007986 */ /* 0x0001e2000c101b0a */
[----:B------:R-:W-:Y:S01]  /*3000*/  IADD3 R0, PT, PT, R35, R20, RZ ;  /* 0x0000001423007210 */ /* 0x000fe20007ffe0ff */
[----:B------:R-:W-:Y:S02]  /*3010*/  FMUL R33, R33, -2 ;  /* 0xc000000021217820 */ /* 0x000fe40000400000 */
[----:B------:R0:W-:Y:S01]  /*3020*/  STG.E.64 desc[UR10][R24.64+0x10], R34 ;  /* 0x0000102218007986 */ /* 0x0001e2000c101b0a */
[----:B------:R-:W-:-:S02]  /*3030*/  I2FP.F32.U32 R0, R0 ;  /* 0x0000000000007245 */ /* 0x000fc40000201000 */
[----:B------:R-:W-:Y:S01]  /*3040*/  FSEL R3, R33, +INF , P0 ;  /* 0x7f80000021037808 */ /* 0x000fe20000000000 */
[----:B------:R-:W-:-:S03]  /*3050*/  HFMA2 R33, -RZ, RZ, 0.1495361328125, 0.0004794597625732421875 ;  /* 0x30c90fdbff217431 */ /* 0x000fc600000001ff */
[----:B------:R-:W-:Y:S01]  /*3060*/  IADD3 R32, PT, PT, R3, -0xd000000, RZ ;  /* 0xf300000003207810 */ /* 0x000fe20007ffe0ff */
[----:B------:R0:W1:Y:S03]  /*3070*/  MUFU.RSQ R16, R3 ;  /* 0x0000000300107308 */ /* 0x0000660000001400 */
[----:B------:R-:W-:Y:S01]  /*3080*/  ISETP.GT.U32.AND P0, PT, R32, 0x727fffff, PT ;  /* 0x727fffff2000780c */ /* 0x000fe20003f04070 */
[----:B------:R-:W-:-:S12]  /*3090*/  FFMA R33, R0, R33, 7.314590599882819788e-10 ;  /* 0x30490fdb00217423 */ /* 0x000fd80000000021 */
[----:B0-----:R-:W-:Y:S05]  /*30a0*/  @!P0 BRA `(.L_x_45) ;  /* 0x0000000000108947 */ /* 0x001fea0003800000 */
[----:B------:R-:W-:Y:S02]  /*30b0*/  MOV R0, R3 ;  /* 0x0000000300007202 */ /* 0x000fe40000000f00 */
[----:B-1----:R-:W-:-:S07]  /*30c0*/  MOV R16, 0x30e0 ;  /* 0x000030e000107802 */ /* 0x002fce0000000f00 */
[----:B------:R-:W-:Y:S05]  /*30d0*/  CALL.REL.NOINC `($__internal_1_$__cuda_sm20_sqrt_rn_f32_slowpath) ;  /* 0x0000007000c07944 */ /* 0x000fea0003c00000 */
[----:B------:R-:W-:Y:S05]  /*30e0*/  BRA `(.L_x_46) ;  /* 0x0000000000107947 */ /* 0x000fea0003800000 */
.L_x_45:
[----:B-1----:R-:W-:Y:S01]  /*30f0*/  FMUL.FTZ R18, R3, R16 ;  /* 0x0000001003127220 */ /* 0x002fe20000410000 */
[----:B------:R-:W-:-:S03]  /*3100*/  FMUL.FTZ R16, R16, 0.5 ;  /* 0x3f00000010107820 */ /* 0x000fc60000410000 */
[----:B------:R-:W-:-:S04]  /*3110*/  FFMA R3, -R18, R18, R3 ;  /* 0x0000001212037223 */ /* 0x000fc80000000103 */
[----:B------:R-:W-:-:S07]  /*3120*/  FFMA R18, R3, R16, R18 ;  /* 0x0000001003127223 */ /* 0x000fce0000000012 */
.L_x_46:
[----:B------:R-:W-:Y:S05]  /*3130*/  BSYNC.RECONVERGENT B1 ;  /* 0x0000000000017941 */ /* 0x000fea0003800200 */
.L_x_44:
[----:B------:R-:W-:-:S04]  /*3140*/  FMUL.RZ R0, R33, 0.15915493667125701904 ;  /* 0x3e22f98321007820 */ /* 0x000fc8000040c000 */
[----:B------:R-:W0:Y:S08]  /*3150*/  MUFU.COS R3, R0 ;  /* 0x0000000000037308 */ /* 0x000e300000000000 */
[----:B------:R-:W1:Y:S01]  /*3160*/  MUFU.SIN R33, R0 ;  /* 0x0000000000217308 */ /* 0x000e620000000400 */
[----:B0-----:R-:W-:-:S05]  /*3170*/  FMUL R3, R3, R18 ;  /* 0x0000001203037220 */ /* 0x001fca0000400000 */
[----:B------:R0:W-:Y:S01]  /*3180*/  STG.E desc[UR10][R24.64+0x20], R3 ;  /* 0x0000200318007986 */ /* 0x0001e2000c10190a */
[----:B-1----:R-:W-:-:S07]  /*3190*/  FMUL R33, R33, R18 ;  /* 0x0000001221217220 */ /* 0x002fce0000400000 */
.L_x_43:
[----:B------:R-:W-:Y:S05]  /*31a0*/  BSYNC.RECONVERGENT B0 ;  /* 0x0000000000007941 */ /* 0x000fea0003800200 */
.L_x_42:
[----:B------:R-:W-:Y:S01]  /*31b0*/  ISETP.NE.AND P0, PT, R6, 0x1, PT ;  /* 0x000000010600780c */ /* 0x000fe20003f05270 */
[----:B------:R-:W-:Y:S01]  /*31c0*/  BSSY.RECONVERGENT B0, `(.L_x_47) ;  /* 0x000004e000007945 */ /* 0x000fe20003800200 */
[----:B-1----:R-:W-:-:S11]  /*31d0*/  MOV R19, RZ ;  /* 0x000000ff00137202 */ /* 0x002fd60000000f00 */
[----:B------:R-:W-:Y:S05]  /*31e0*/  @!P0 BRA `(.L_x_48) ;  /* 0x00000004002c8947 */ /* 0x000fea0003800000 */
[----:B------:R-:W2:Y:S04]  /*31f0*/  LDG.E.64 R34, desc[UR10][R24.64] ;  /* 0x0000000a18227981 */ /* 0x000ea8000c1e1b00 */
[----:B------:R-:W3:Y:S04]  /*3200*/  LDG.E.64 R18, desc[UR10][R24.64+0x10] ;  /* 0x0000100a18127981 */ /* 0x000ee8000c1e1b00 */
[----:B------:R-:W4:Y:S01]  /*3210*/  LDG.E.64 R20, desc[UR10][R24.64+0x8] ;  /* 0x0000080a18147981 */ /* 0x000f22000c1e1b00 */
[----:B------:R-:W-:Y:S01]  /*3220*/  MOV R37, 0x3e055027 ;  /* 0x3e05502700257802 */ /* 0x000fe20000000f00 */
[----:B------:R-:W-:Y:S01]  /*3230*/  BSSY.RECONVERGENT B1, `(.L_x_49) ;  /* 0x000003f000017945 */ /* 0x000fe20003800200 */
[----:B------:R-:W-:-:S02]  /*3240*/  MOV R39, 0x7f800000 ;  /* 0x7f80000000277802 */ /* 0x000fc40000000f00 */
[----:B--2---:R-:W-:-:S04]  /*3250*/  SHF.R.U32.HI R0, RZ, 0x2, R35 ;  /* 0x00000002ff007819 */ /* 0x004fc80000011623 */
[----:B------:R-:W-:Y:S01]  /*3260*/  LOP3.LUT R0, R0, R35, RZ, 0x3c, !PT ;  /* 0x0000002300007212 */ /* 0x000fe200078e3cff */
[----:B---3--:R1:W-:Y:S01]  /*3270*/  STG.E.64 desc[UR10][R24.64+0x8], R18 ;  /* 0x0000081218007986 */ /* 0x0083e2000c101b0a */
[----:B0-----:R-:W-:Y:S02]  /*3280*/  SHF.L.U32 R3, R19, 0x4, RZ ;  /* 0x0000000413037819 */ /* 0x001fe400000006ff */
[----:B------:R-:W-:-:S04]  /*3290*/  SHF.L.U32 R6, R0, 0x1, RZ ;  /* 0x0000000100067819 */ /* 0x000fc800000006ff */
[----:B------:R-:W-:Y:S01]  /*32a0*/  LOP3.LUT R6, R0, R6, R3, 0x96, !PT ;  /* 0x0000000600067212 */ /* 0x000fe200078e9603 */
[----:B------:R-:W-:-:S03]  /*32b0*/  HFMA2 R3, -RZ, RZ, 0.1171875, 0 ;  /* 0x2f800000ff037431 */ /* 0x000fc600000001ff */
        /* <DEDUP_REMOVED lines=10> */
[-C--:B------:R-:W-:Y:S02]  /*3360*/  IADD3 R3, PT, PT, R0, -R35.reuse, RZ ;  /* 0x8000002300037210 */ /* 0x080fe40007ffe0ff */
[----:B------:R-:W-:-:S03]  /*3370*/  I2FP.F32.S32 R35, R35 ;  /* 0x0000002300237245 */ /* 0x000fc60000201400 */
[----:B------:R-:W-:Y:S02]  /*3380*/  FADD R16, R3, -1 ;  /* 0xbf80000003107421 */ /* 0x000fe40000000000 */
[----:B------:R-:W-:Y:S01]  /*3390*/  FFMA R35, R35, 1.1920928955078125e-07, R6 ;  /* 0x3400000023237823 */ /* 0x000fe20000000006 */
[----:B------:R-:W-:Y:S01]  /*33a0*/  SHF.L.U32 R6, R36, 0x4, RZ ;  /* 0x0000000424067819 */ /* 0x000fe200000006ff */
[----:B------:R-:W-:-:S04]  /*33b0*/  FFMA R3, R16, -R37, 0.14084610342979431152 ;  /* 0x3e1039f610037423 */ /* 0x000fc80000000825 */
[----:B------:R-:W-:-:S04]  /*33c0*/  FFMA R3, R16, R3, -0.12148627638816833496 ;  /* 0xbdf8cdcc10037423 */ /* 0x000fc80000000003 */
[----:B------:R-:W-:-:S04]  /*33d0*/  FFMA R3, R16, R3, 0.13980610668659210205 ;  /* 0x3e0f295510037423 */ /* 0x000fc80000000003 */
[----:B------:R-:W-:-:S04]  /*33e0*/  FFMA R3, R16, R3, -0.16684235632419586182 ;  /* 0xbe2ad8b910037423 */ /* 0x000fc80000000003 */
[----:B------:R-:W-:-:S04]  /*33f0*/  FFMA R3, R16, R3, 0.20012299716472625732 ;  /* 0x3e4ced0b10037423 */ /* 0x000fc80000000003 */
[----:B------:R-:W-:-:S04]  /*3400*/  FFMA R3, R16, R3, -0.24999669194221496582 ;  /* 0xbe7fff2210037423 */ /* 0x000fc80000000003 */
[----:B------:R-:W-:Y:S01]  /*3410*/  FFMA R37, R16, R3, 0.33333182334899902344 ;  /* 0x3eaaaa7810257423 */ /* 0x000fe20000000003 */
[----:B----4-:R-:W-:-:S03]  /*3420*/  SHF.R.U32.HI R3, RZ, 0x2, R20 ;  /* 0x00000002ff037819 */ /* 0x010fc60000011614 */
[----:B------:R-:W-:Y:S01]  /*3430*/  FFMA R37, R16, R37, -0.5 ;  /* 0xbf00000010257423 */ /* 0x000fe20000000025 */
[----:B------:R-:W-:-:S03]  /*3440*/  LOP3.LUT R3, R3, R20, RZ, 0x3c, !PT ;  /* 0x0000001403037212 */ /* 0x000fc600078e3cff */
[----:B------:R-:W-:-:S04]  /*3450*/  FMUL R37, R16, R37 ;  /* 0x0000002510257220 */ /* 0x000fc80000400000 */
[----:B------:R-:W-:Y:S01]  /*3460*/  FFMA R20, R16, R37, R16 ;  /* 0x0000002510147223 */ /* 0x000fe20000000010 */
[----:B------:R-:W-:-:S03]  /*3470*/  IMAD.SHL.U32 R16, R3, 0x2, RZ ;  /* 0x0000000203107824 */ /* 0x000fc600078e00ff */
[----:B------:R-:W-:Y:S01]  /*3480*/  FFMA R35, R35, 0.69314718246459960938, R20 ;  /* 0x3f31721823237823 */ /* 0x000fe20000000014 */
[C---:B------:R-:W-:Y:S01]  /*3490*/  @P0 FFMA R35, R0.reuse, R39, +INF ;  /* 0x7f80000000230423 */ /* 0x040fe20000000027 */
[----:B------:R-:W-:Y:S02]  /*34a0*/  LOP3.LUT R37, R3, R16, R6, 0x96, !PT ;  /* 0x0000001003257212 */ /* 0x000fe400078e9606 */
[----:B------:R-:W-:Y:S01]  /*34b0*/  FSETP.NEU.AND P0, PT, R0, RZ, PT ;  /* 0x000000ff0000720b */ /* 0x000fe20003f0d000 */
[----:B------:R-:W-:Y:S01]  /*34c0*/  FMUL R35, R35, -2 ;  /* 0xc000000023237820 */ /* 0x000fe20000400000 */
[----:B------:R-:W-:Y:S02]  /*34d0*/  IADD3 R20, PT, PT, R34, 0xb0f8a, RZ ;  /* 0x000b0f8a22147810 */ /* 0x000fe40007ffe0ff */
[----:B------:R-:W-:Y:S02]  /*34e0*/  LOP3.LUT R37, R37, R36, RZ, 0x3c, !PT ;  /* 0x0000002425257212 */ /* 0x000fe400078e3cff */
[----:B------:R-:W-:Y:S01]  /*34f0*/  FSEL R35, R35, +INF , P0 ;  /* 0x7f80000023237808 */ /* 0x000fe20000000000 */
[----:B------:R1:W-:Y:S01]  /*3500*/  STG.E.64 desc[UR10][R24.64], R20 ;  /* 0x0000001418007986 */ /* 0x0003e2000c101b0a */
[----:B------:R-:W-:-:S02]  /*3510*/  IADD3 R0, PT, PT, R37, R20, RZ ;  /* 0x0000001425007210 */ /* 0x000fc40007ffe0ff */
[----:B------:R-:W-:Y:S01]  /*3520*/  IADD3 R3, PT, PT, R35, -0xd000000, RZ ;  /* 0xf300000023037810 */ /* 0x000fe20007ffe0ff */
[----:B------:R1:W-:Y:S01]  /*3530*/  STG.E.64 desc[UR10][R24.64+0x10], R36 ;  /* 0x0000102418007986 */ /* 0x0003e2000c101b0a */
[----:B------:R1:W0:Y:S01]  /*3540*/  MUFU.RSQ R16, R35 ;  /* 0x0000002300107308 */ /* 0x0002220000001400 */
[----:B------:R-:W-:Y:S02]  /*3550*/  I2FP.F32.U32 R0, R0 ;  /* 0x0000000000007245 */ /* 0x000fe40000201000 */
[----:B------:R-:W-:Y:S01]  /*3560*/  ISETP.GT.U32.AND P0, PT, R3, 0x727fffff, PT ;  /* 0x727fffff0300780c */ /* 0x000fe20003f04070 */
[----:B------:R-:W-:-:S05]  /*3570*/  HFMA2 R3, -RZ, RZ, 0.1495361328125, 0.0004794597625732421875 ;  /* 0x30c90fdbff037431 */ /* 0x000fca00000001ff */
[----:B------:R-:W-:-:S07]  /*3580*/  FFMA R6, R0, R3, 7.314590599882819788e-10 ;  /* 0x30490fdb00067423 */ /* 0x000fce0000000003 */
[----:B-1----:R-:W-:Y:S05]  /*3590*/  @!P0 BRA `(.L_x_50) ;  /* 0x0000000000108947 */ /* 0x002fea0003800000 */
[----:B------:R-:W-:Y:S02]  /*35a0*/  MOV R0, R35 ;  /* 0x0000002300007202 */ /* 0x000fe40000000f00 */
[----:B0-----:R-:W-:-:S07]  /*35b0*/  MOV R16, 0x35d0 ;  /* 0x000035d000107802 */ /* 0x001fce0000000f00 */
[----:B------:R-:W-:Y:S05]  /*35c0*/  CALL.REL.NOINC `($__internal_1_$__cuda_sm20_sqrt_rn_f32_slowpath) ;  /* 0x0000006c00847944 */ /* 0x000fea0003c00000 */
[----:B------:R-:W-:Y:S05]  /*35d0*/  BRA `(.L_x_51) ;  /* 0x0000000000107947 */ /* 0x000fea0003800000 */
.L_x_50:
[----:B0-----:R-:W-:Y:S01]  /*35e0*/  FMUL.FTZ R18, R35, R16 ;  /* 0x0000001023127220 */ /* 0x001fe20000410000 */
[----:B------:R-:W-:-:S03]  /*35f0*/  FMUL.FTZ R16, R16, 0.5 ;  /* 0x3f00000010107820 */ /* 0x000fc60000410000 */
[----:B------:R-:W-:-:S04]  /*3600*/  FFMA R35, -R18, R18, R35 ;  /* 0x0000001212237223 */ /* 0x000fc80000000123 */
[----:B------:R-:W-:-:S07]  /*3610*/  FFMA R18, R35, R16, R18 ;  /* 0x0000001023127223 */ /* 0x000fce0000000012 */
.L_x_51:
[----:B------:R-:W-:Y:S05]  /*3620*/  BSYNC.RECONVERGENT B1 ;  /* 0x0000000000017941 */ /* 0x000fea0003800200 */
.L_x_49:
[----:B------:R-:W-:Y:S01]  /*3630*/  FMUL.RZ R6, R6, 0.15915493667125701904 ;  /* 0x3e22f98306067820 */ /* 0x000fe2000040c000 */
[----:B------:R-:W-:-:S03]  /*3640*/  MOV R19, 0x1 ;  /* 0x0000000100137802 */ /* 0x000fc60000000f00 */
[----:B------:R-:W0:Y:S02]  /*3650*/  MUFU.COS R3, R6 ;  /* 0x0000000600037308 */ /* 0x000e240000000000 */
[----:B0-----:R-:W-:-:S06]  /*3660*/  FMUL R21, R3, R18 ;  /* 0x0000001203157220 */ /* 0x001fcc0000400000 */
[----:B------:R-:W0:Y:S01]  /*3670*/  MUFU.SIN R3, R6 ;  /* 0x0000000600037308 */ /* 0x000e220000000400 */
[----:B------:R1:W-:Y:S02]  /*3680*/  STG.E desc[UR10][R24.64+0x20], R21 ;  /* 0x0000201518007986 */ /* 0x0003e4000c10190a */
[----:B01----:R-:W-:-:S07]  /*3690*/  FMUL R3, R3, R18 ;  /* 0x0000001203037220 */ /* 0x003fce0000400000 */
.L_x_48:
[----:B------:R-:W-:Y:S05]  /*36a0*/  BSYNC.RECONVERGENT B0 ;  /* 0x0000000000007941 */ /* 0x000fea0003800200 */
.L_x_47:
[----:B------:R-:W1:Y:S01]  /*36b0*/  LDCU UR14, c[0x0][0x3a4] ;  /* 0x00007480ff0e77ac */ /* 0x000e620008000800 */
[C---:B------:R-:W-:Y:S01]  /*36c0*/  FMUL R6, R10.reuse, R33 ;  /* 0x000000210a067220 */ /* 0x040fe20000400000 */
[C---:B------:R-:W-:Y:S01]  /*36d0*/  FMUL R0, R10.reuse, R17 ;  /* 0x000000110a007220 */ /* 0x040fe20000400000 */
[----:B------:R-:W-:Y:S01]  /*36e0*/  FMUL R16, R10, R3 ;  /* 0x000000030a107220 */ /* 0x000fe20000400000 */
[----:B------:R-:W2:Y:S01]  /*36f0*/  LDCU UR4, c[0x0][0x3a8] ;  /* 0x00007500ff0477ac */ /* 0x000ea20008000800 */
[----:B------:R3:W-:Y:S01]  /*3700*/  STG.E desc[UR10][R24.64+0x18], R19 ;  /* 0x0000181318007986 */ /* 0x0007e2000c10190a */
[----:B-1----:R-:W-:Y:S01]  /*3710*/  FFMA R7, R7, UR14, R6 ;  /* 0x0000000e07077c23 */ /* 0x002fe20008000006 */
[----:B------:R-:W-:Y:S01]  /*3720*/  FFMA R5, R5, UR14, R0 ;  /* 0x0000000e05057c23 */ /* 0x000fe20008000000 */
[----:B0-----:R-:W-:Y:S02]  /*3730*/  FFMA R3, R9, UR14, R16 ;  /* 0x0000000e09037c23 */ /* 0x001fe40008000010 */
[----:B------:R-:W-:Y:S01]  /*3740*/  FFMA R8, R7, 0.5, R8 ;  /* 0x3f00000007087823 */ /* 0x000fe20000000008 */
[----:B------:R-:W-:Y:S01]  /*3750*/  FFMA R9, R5, 0.5, R4 ;  /* 0x3f00000005097823 */ /* 0x000fe20000000004 */
[----:B------:R-:W-:Y:S01]  /*3760*/  FFMA R7, R3, 0.5, R2 ;  /* 0x3f00000003077823 */ /* 0x000fe20000000002 */
[----:B--2---:R-:W-:-:S02]  /*3770*/  UISETP.GT.AND UP0, UPT, UR4, 0x1, UPT ;  /* 0x000000010400788c */ /* 0x004fc4000bf04270 */
[----:B------:R3:W-:Y:S04]  /*3780*/  STG.E desc[UR10][R22.64+0x4], R8 ;  /* 0x0000040816007986 */ /* 0x0007e8000c10190a */
[----:B------:R3:W-:Y:S04]  /*3790*/  STG.E desc[UR10][R22.64], R9 ;  /* 0x0000000916007986 */ /* 0x0007e8000c10190a */
[----:B------:R3:W-:Y:S01]  /*37a0*/  STG.E desc[UR10][R22.64+0x8], R7 ;  /* 0x0000080716007986 */ /* 0x0007e2000c10190a */
[----:B------:R-:W-:Y:S05]  /*37b0*/  BRA.U UP0, `(.L_x_52) ;  /* 0x0000000100107547 */ /* 0x000fea000b800000 */
[----:B------:R0:W5:Y:S04]  /*37c0*/  LDG.E R6, desc[UR10][R26.64] ;  /* 0x0000000a1a067981 */ /* 0x000168000c1e1900 */
[----:B------:R0:W5:Y:S04]  /*37d0*/  LDG.E R5, desc[UR10][R26.64+0x4] ;  /* 0x0000040a1a057981 */ /* 0x000168000c1e1900 */
[----:B------:R0:W5:Y:S01]  /*37e0*/  LDG.E R4, desc[UR10][R26.64+0x8] ;  /* 0x0000080a1a047981 */ /* 0x000162000c1e1900 */
[----:B------:R-:W-:Y:S05]  /*37f0*/  BRA `(.L_x_53) ;  /* 0x0000003000dc7947 */ /* 0x000fea0003800000 */
.L_x_52:
[----:B------:R0:W5:Y:S01]  /*3800*/  LDG.E R6, desc[UR10][R26.64] ;  /* 0x0000000a1a067981 */ /* 0x000162000c1e1900 */
[----:B------:R-:W1:Y:S03]  /*3810*/  LDCU UR4, c[0x0][0x3b0] ;  /* 0x00007600ff0477ac */ /* 0x000e660008000800 */
[----:B------:R0:W5:Y:S04]  /*3820*/  LDG.E R5, desc[UR10][R26.64+0x4] ;  /* 0x0000040a1a057981 */ /* 0x000168000c1e1900 */
[----:B------:R0:W5:Y:S01]  /*3830*/  LDG.E R4, desc[UR10][R26.64+0x8] ;  /* 0x0000080a1a047981 */ /* 0x000162000c1e1900 */
[----:B-1----:R-:W-:Y:S02]  /*3840*/  UIADD3 UR15, UPT, UPT, UR4, -0x3, URZ ;  /* 0xfffffffd040f7890 */ /* 0x002fe4000fffe0ff */
[----:B------:R-:W-:-:S02]  /*3850*/  UIADD3 UR9, UPT, UPT, UR4, -0x4, URZ ;  /* 0xfffffffc04097890 */ /* 0x000fc4000fffe0ff */
[----:B------:R-:W-:Y:S01]  /*3860*/  ULOP3.LUT UR8, UR15, 0xfffffffc, URZ, 0xc0, !UPT ;  /* 0xfffffffc0f087892 */ /* 0x000fe2000f8ec0ff */
[----:B------:R-:W-:-:S03]  /*3870*/  UMOV UR4, URZ ;  /* 0x000000ff00047c82 */ /* 0x000fc60008000000 */
[----:B0-----:R-:W-:-:S12]  /*3880*/  UIADD3 UR8, UPT, UPT, -UR8, URZ, URZ ;  /* 0x000000ff08087290 */ /* 0x001fd8000fffe1ff */
.L_x_102:
[----:B0-----:R-:W0:Y:S01]  /*3890*/  LDCU UR6, c[0x0][0x3a4] ;  /* 0x00007480ff0677ac */ /* 0x001e220008000800 */
[----:B------:R-:W-:Y:S01]  /*38a0*/  ISETP.GE.AND P0, PT, R15, 0x1, PT ;  /* 0x000000010f00780c */ /* 0x000fe20003f06270 */
[----:B------:R-:W-:Y:S01]  /*38b0*/  BSSY.RECONVERGENT B1, `(.L_x_54) ;  /* 0x000003d000017945 */ /* 0x000fe20003800200 */
[----:B------:R-:W-:Y:S01]  /*38c0*/  HFMA2 R35, -RZ, RZ, 0, 0 ;  /* 0x00000000ff237431 */ /* 0x000fe200000001ff */
[----:B------:R-:W-:Y:S01]  /*38d0*/  MOV R33, RZ ;  /* 0x000000ff00217202 */ /* 0x000fe20000000f00 */
[----:B------:R-:W-:Y:S02]  /*38e0*/  HFMA2 R36, -RZ, RZ, 0, 0 ;  /* 0x00000000ff247431 */ /* 0x000fe400000001ff */
[----:B0----5:R-:W-:Y:S01]  /*38f0*/  FFMA R6, R9, UR6, R6 ;  /* 0x0000000609067c23 */ /* 0x021fe20008000006 */
[----:B------:R-:W-:Y:S01]  /*3900*/  FFMA R5, R8, UR6, R5 ;  /* 0x0000000608057c23 */ /* 0x000fe20008000005 */
[----:B------:R-:W-:-:S03]  /*3910*/  FFMA R4, R7, UR6, R4 ;  /* 0x0000000607047c23 */ /* 0x000fc60008000004 */
[----:B------:R0:W-:Y:S04]  /*3920*/  STG.E desc[UR10][R26.64], R6 ;  /* 0x000000061a007986 */ /* 0x0001e8000c10190a */
[----:B------:R0:W-:Y:S04]  /*3930*/  STG.E desc[UR10][R26.64+0x4], R5 ;  /* 0x000004051a007986 */ /* 0x0001e8000c10190a */
[----:B------:R0:W-:Y:S01]  /*3940*/  STG.E desc[UR10][R26.64+0x8], R4 ;  /* 0x000008041a007986 */ /* 0x0001e2000c10190a */
[----:B------:R-:W-:Y:S06]  /*3950*/  BAR.SYNC.DEFER_BLOCKING 0x0 ;  /* 0x0000000000007b1d */ /* 0x000fec0000010000 */
[----:B----4-:R-:W-:Y:S05]  /*3960*/  @!P0 BRA `(.L_x_55) ;  /* 0x0000000000c48947 */ /* 0x010fea0003800000 */
[----:B------:R-:W2:Y:S04]  /*3970*/  LDG.E R0, desc[UR10][R28.64+0x4] ;  /* 0x0000040a1c007981 */ /* 0x000ea8000c1e1900 */
[----:B------:R-:W4:Y:S04]  /*3980*/  LDG.E R35, desc[UR10][R28.64] ;  /* 0x0000000a1c237981 */ /* 0x000f28000c1e1900 */
[----:B------:R-:W5:Y:S01]  /*3990*/  LDG.E R3, desc[UR10][R28.64+0x8] ;  /* 0x0000080a1c037981 */ /* 0x000f62000c1e1900 */
[----:B------:R-:W-:Y:S01]  /*39a0*/  BSSY.RECONVERGENT B0, `(.L_x_56) ;  /* 0x0000013000007945 */ /* 0x000fe20003800200 */
[----:B--2---:R-:W-:Y:S01]  /*39b0*/  FADD R33, R5, -R0 ;  /* 0x8000000005217221 */ /* 0x004fe20000000000 */
[----:B----4-:R-:W-:-:S03]  /*39c0*/  FADD R35, R6, -R35 ;  /* 0x8000002306237221 */ /* 0x010fc60000000000 */
[----:B------:R-:W-:Y:S01]  /*39d0*/  FMUL R0, R33, R33 ;  /* 0x0000002121007220 */ /* 0x000fe20000400000 */
[----:B-----5:R-:W-:-:S03]  /*39e0*/  FADD R36, R4, -R3 ;  /* 0x8000000304247221 */ /* 0x020fc60000000000 */
[----:B------:R-:W-:-:S04]  /*39f0*/  FFMA R3, R35, R35, R0 ;  /* 0x0000002323037223 */ /* 0x000fc80000000000 */
[----:B------:R-:W-:-:S04]  /*3a00*/  FFMA R3, R36, R36, R3 ;  /* 0x0000002424037223 */ /* 0x000fc80000000003 */
[----:B------:R-:W-:Y:S01]  /*3a10*/  VIADD R0, R3, 0xf3000000 ;  /* 0xf300000003007836 */ /* 0x000fe20000000000 */
[----:B------:R1:W2:Y:S04]  /*3a20*/  MUFU.RSQ R2, R3 ;  /* 0x0000000300027308 */ /* 0x0002a80000001400 */
[----:B------:R-:W-:-:S13]  /*3a30*/  ISETP.GT.U32.AND P0, PT, R0, 0x727fffff, PT ;  /* 0x727fffff0000780c */ /* 0x000fda0003f04070 */
[----:B-12---:R-:W-:Y:S05]  /*3a40*/  @!P0 BRA `(.L_x_57) ;  /* 0x0000000000108947 */ /* 0x006fea0003800000 */
[----:B------:R-:W-:Y:S02]  /*3a50*/  MOV R0, R3 ;  /* 0x0000000300007202 */ /* 0x000fe40000000f00 */
[----:B------:R-:W-:-:S07]  /*3a60*/  MOV R16, 0x3a80 ;  /* 0x00003a8000107802 */ /* 0x000fce0000000f00 */
[----:B0--3--:R-:W-:Y:S05]  /*3a70*/  CALL.REL.NOINC `($__internal_1_$__cuda_sm20_sqrt_rn_f32_slowpath) ;  /* 0x0000006800587944 */ /* 0x009fea0003c00000 */
[----:B------:R-:W-:Y:S05]  /*3a80*/  BRA `(.L_x_58) ;  /* 0x0000000000107947 */ /* 0x000fea0003800000 */
.L_x_57:
[----:B------:R-:W-:Y:S01]  /*3a90*/  FMUL.FTZ R18, R3, R2 ;  /* 0x0000000203127220 */ /* 0x000fe20000410000 */
[----:B------:R-:W-:-:S03]  /*3aa0*/  FMUL.FTZ R0, R2, 0.5 ;  /* 0x3f00000002007820 */ /* 0x000fc60000410000 */
[----:B------:R-:W-:-:S04]  /*3ab0*/  FFMA R3, -R18, R18, R3 ;  /* 0x0000001212037223 */ /* 0x000fc80000000103 */
[----:B------:R-:W-:-:S07]  /*3ac0*/  FFMA R18, R3, R0, R18 ;  /* 0x0000000003127223 */ /* 0x000fce0000000012 */
.L_x_58:
[----:B------:R-:W-:Y:S05]  /*3ad0*/  BSYNC.RECONVERGENT B0 ;  /* 0x0000000000007941 */ /* 0x000fea0003800200 */
.L_x_56:
[----:B------:R-:W1:Y:S01]  /*3ae0*/  F2F.F64.F32 R38, R18 ;  /* 0x0000001200267310 */ /* 0x000e620000201800 */
[----:B------:R-:W-:Y:S01]  /*3af0*/  HFMA2 R2, -RZ, RZ, 0, 5.9604644775390625e-08 ;  /* 0x00000001ff027431 */ /* 0x000fe200000001ff */
[----:B------:R-:W-:Y:S01]  /*3b00*/  UMOV UR6, 0x9999999a ;  /* 0x9999999a00067882 */ /* 0x000fe20000000000 */
[----:B------:R-:W-:Y:S01]  /*3b10*/  UMOV UR7, 0x3fe99999 ;  /* 0x3fe9999900077882 */ /* 0x000fe20000000000 */
[----:B------:R-:W-:Y:S04]  /*3b20*/  BSSY.RECONVERGENT B2, `(.L_x_59) ;  /* 0x000000f000027945 */ /* 0x000fe80003800200 */
[----:B-1----:R-:W1:Y:S02]  /*3b30*/  MUFU.RCP64H R3, R39 ;  /* 0x0000002700037308 */ /* 0x002e640000001800 */
[----:B-1----:R-:W-:-:S08]  /*3b40*/  DFMA R16, -R38, R2, 1 ;  /* 0x3ff000002610742b */ /* 0x002fd00000000102 */
        /* <DEDUP_REMOVED lines=11> */
[----:B0--3--:R-:W-:Y:S05]  /*3c00*/  CALL.REL.NOINC `($__internal_0_$__cuda_sm20_div_rn_f64_full) ;  /* 0x00000060007c7944 */ /* 0x009fea0003c00000 */
.L_x_60:
[----:B------:R-:W-:Y:S05]  /*3c10*/  BSYNC.RECONVERGENT B2 ;  /* 0x0000000000027941 */ /* 0x000fea0003800200 */
.L_x_59:
[----:B------:R-:W-:-:S10]  /*3c20*/  DADD R46, R46, 1 ;  /* 0x3ff000002e2e7429 */ /* 0x000fd40000000000 */
[----:B------:R-:W1:Y:S02]  /*3c30*/  F2F.F32.F64 R46, R46 ;  /* 0x0000002e002e7310 */ /* 0x000e640000301000 */
[----:B-1----:R-:W-:-:S04]  /*3c40*/  FMUL R0, R46, -20 ;  /* 0xc1a000002e007820 */ /* 0x002fc80000400000 */
[-C--:B------:R-:W-:Y:S01]  /*3c50*/  FFMA R35, R35, R0.reuse, RZ ;  /* 0x0000000023237223 */ /* 0x080fe200000000ff */
[-C--:B------:R-:W-:Y:S01]  /*3c60*/  FFMA R33, R33, R0.reuse, RZ ;  /* 0x0000000021217223 */ /* 0x080fe200000000ff */
[----:B------:R-:W-:-:S07]  /*3c70*/  FFMA R36, R36, R0, RZ ;  /* 0x0000000024247223 */ /* 0x000fce00000000ff */
.L_x_55:
[----:B------:R-:W-:Y:S05]  /*3c80*/  BSYNC.RECONVERGENT B1 ;  /* 0x0000000000017941 */ /* 0x000fea0003800200 */
.L_x_54:
[----:B------:R-:W-:Y:S01]  /*3c90*/  ISETP.GE.AND P0, PT, R15, UR5, PT ;  /* 0x000000050f007c0c */ /* 0x000fe2000bf06270 */
[----:B------:R-:W-:-:S12]  /*3ca0*/  BSSY.RECONVERGENT B1, `(.L_x_61) ;  /* 0x0000034000017945 */ /* 0x000fd80003800200 */
[----:B------:R-:W-:Y:S05]  /*3cb0*/  @P0 BRA `(.L_x_62) ;  /* 0x0000000000c80947 */ /* 0x000fea0003800000 */
        /* <DEDUP_REMOVED lines=10> */
[----:B------:R1:W2:Y:S01]  /*3d60*/  MUFU.RSQ R16, R3 ;  /* 0x0000000300107308 */ /* 0x0002a20000001400 */
[----:B------:R-:W-:-:S04]  /*3d70*/  IADD3 R0, PT, PT, R3, -0xd000000, RZ ;  /* 0xf300000003007810 */ /* 0x000fc80007ffe0ff */
[----:B------:R-:W-:-:S13]  /*3d80*/  ISETP.GT.U32.AND P0, PT, R0, 0x727fffff, PT ;  /* 0x727fffff0000780c */ /* 0x000fda0003f04070 */
[----:B-12---:R-:W-:Y:S05]  /*3d90*/  @!P0 BRA `(.L_x_64) ;  /* 0x0000000000148947 */ /* 0x006fea0003800000 */
[----:B------:R-:W-:Y:S02]  /*3da0*/  MOV R0, R3 ;  /* 0x0000000300007202 */ /* 0x000fe40000000f00 */
[----:B------:R-:W-:-:S07]  /*3db0*/  MOV R16, 0x3dd0 ;  /* 0x00003dd000107802 */ /* 0x000fce0000000f00 */
[----:B0--3--:R-:W-:Y:S05]  /*3dc0*/  CALL.REL.NOINC `($__internal_1_$__cuda_sm20_sqrt_rn_f32_slowpath) ;  /* 0x0000006400847944 */ /* 0x009fea0003c00000 */
[----:B------:R-:W-:Y:S01]  /*3dd0*/  MOV R38, R18 ;  /* 0x0000001200267202 */ /* 0x000fe20000000f00 */
[----:B------:R-:W-:Y:S06]  /*3de0*/  BRA `(.L_x_65) ;  /* 0x0000000000107947 */ /* 0x000fec0003800000 */
.L_x_64:
[----:B------:R-:W-:Y:S01]  /*3df0*/  FMUL.FTZ R38, R3, R16 ;  /* 0x0000001003267220 */ /* 0x000fe20000410000 */
[----:B------:R-:W-:-:S03]  /*3e00*/  FMUL.FTZ R0, R16, 0.5 ;  /* 0x3f00000010007820 */ /* 0x000fc60000410000 */
[----:B------:R-:W-:-:S04]  /*3e10*/  FFMA R3, -R38, R38, R3 ;  /* 0x0000002626037223 */ /* 0x000fc80000000103 */
[----:B------:R-:W-:-:S07]  /*3e20*/  FFMA R38, R3, R0, R38 ;  /* 0x0000000003267223 */ /* 0x000fce0000000026 */
.L_x_65:
[----:B------:R-:W-:Y:S05]  /*3e30*/  BSYNC.RECONVERGENT B0 ;  /* 0x0000000000007941 */ /* 0x000fea0003800200 */
.L_x_63:
[----:B------:R-:W3:Y:S01]  /*3e40*/  F2F.F64.F32 R38, R38 ;  /* 0x0000002600267310 */ /* 0x000ee20000201800 */
[----:B------:R-:W-:Y:S01]  /*3e50*/  HFMA2 R18, -RZ, RZ, 0, 5.9604644775390625e-08 ;  /* 0x00000001ff127431 */ /* 0x000fe200000001ff */
[----:B------:R-:W-:Y:S01]  /*3e60*/  UMOV UR6, 0x9999999a ;  /* 0x9999999a00067882 */ /* 0x000fe20000000000 */
[----:B------:R-:W-:Y:S01]  /*3e70*/  UMOV UR7, 0x3fe99999 ;  /* 0x3fe9999900077882 */ /* 0x000fe20000000000 */
[----:B------:R-:W-:Y:S04]  /*3e80*/  BSSY.RECONVERGENT B2, `(.L_x_66) ;  /* 0x000000f000027945 */ /* 0x000fe80003800200 */
[----:B---3--:R-:W1:Y:S02]  /*3e90*/  MUFU.RCP64H R19, R39 ;  /* 0x0000002700137308 */ /* 0x008e640000001800 */
        /* <DEDUP_REMOVED lines=12> */
[----:B0-----:R-:W-:Y:S05]  /*3f60*/  CALL.REL.NOINC `($__internal_0_$__cuda_sm20_div_rn_f64_full) ;  /* 0x0000005c00a47944 */ /* 0x001fea0003c00000 */
.L_x_67:
[----:B------:R-:W-:Y:S05]  /*3f70*/  BSYNC.RECONVERGENT B2 ;  /* 0x0000000000027941 */ /* 0x000fea0003800200 */
.L_x_66:
[----:B------:R-:W-:-:S10]  /*3f80*/  DADD R46, R46, 1 ;  /* 0x3ff000002e2e7429 */ /* 0x000fd40000000000 */
[----:B------:R-:W1:Y:S02]  /*3f90*/  F2F.F32.F64 R46, R46 ;  /* 0x0000002e002e7310 */ /* 0x000e640000301000 */
[----:B-1----:R-:W-:-:S04]  /*3fa0*/  FMUL R0, R46, -20 ;  /* 0xc1a000002e007820 */ /* 0x002fc80000400000 */
[-C--:B------:R-:W-:Y:S01]  /*3fb0*/  FFMA R35, R34, R0.reuse, R35 ;  /* 0x0000000022237223 */ /* 0x080fe20000000023 */
[-C--:B------:R-:W-:Y:S01]  /*3fc0*/  FFMA R33, R2, R0.reuse, R33 ;  /* 0x0000000002217223 */ /* 0x080fe20000000021 */
[----:B------:R-:W-:-:S07]  /*3fd0*/  FFMA R36, R17, R0, R36 ;  /* 0x0000000011247223 */ /* 0x000fce0000000024 */
.L_x_62:
[----:B------:R-:W-:Y:S05]  /*3fe0*/  BSYNC.RECONVERGENT B1 ;  /* 0x0000000000017941 */ /* 0x000fea0003800200 */
.L_x_61:
[----:B------:R-:W1:Y:S02]  /*3ff0*/  LDCU UR6, c[0x0][0x3b0] ;  /* 0x00007600ff0677ac */ /* 0x000e640008000800 */
[----:B-1----:R-:W-:-:S09]  /*4000*/  UISETP.GE.AND UP0, UPT, UR6, 0x4, UPT ;  /* 0x000000040600788c */ /* 0x002fd2000bf06270 */
[----:B------:R-:W-:Y:S05]  /*4010*/  BRA.U !UP0, `(.L_x_68) ;  /* 0x0000001908ac7547 */ /* 0x000fea000b800000 */
[----:B------:R-:W-:Y:S01]  /*4020*/  UISETP.GE.U32.AND UP0, UPT, UR9, 0x3, UPT ;  /* 0x000000030900788c */ /* 0x000fe2000bf06070 */
[----:B------:R-:W-:-:S08]  /*4030*/  UMOV UR6, 0x3 ;  /* 0x0000000300067882 */ /* 0x000fd00000000000 */
[----:B------:R-:W-:Y:S05]  /*4040*/  BRA.U !UP0, `(.L_x_69) ;  /* 0x0000000d08c87547 */ /* 0x000fea000b800000 */
[----:B------:R-:W-:Y:S01]  /*4050*/  IADD3 R2, PT, PT, R15, 0x2, RZ ;  /* 0x000000020f027810 */ /* 0x000fe20007ffe0ff */
[----:B------:R-:W-:Y:S01]  /*4060*/  UMOV UR6, 0x2 ;  /* 0x0000000200067882 */ /* 0x000fe20000000000 */
[----:B------:R-:W-:-:S05]  /*4070*/  UMOV UR7, UR8 ;  /* 0x0000000800077c82 */ /* 0x000fca0008000000 */
.L_x_78:
[----:B------:R-:W3:Y:S01]  /*4080*/  LDC R21, c[0x0][0x3b0] ;  /* 0x0000ec00ff157b82 */ /* 0x000ee20000000800 */
[----:B------:R-:W-:Y:S02]  /*4090*/  IABS R20, R2 ;  /* 0x0000000200147213 */ /* 0x000fe40000000000 */
[----:B------:R-:W-:Y:S02]  /*40a0*/  ISETP.GE.AND P1, PT, R2, RZ, PT ;  /* 0x000000ff0200720c */ /* 0x000fe40003f26270 */
[----:B---3--:R-:W-:Y:S02]  /*40b0*/  IABS R19, R21 ;  /* 0x0000001500137213 */ /* 0x008fe40000000000 */
[----:B------:R-:W-:Y:S02]  /*40c0*/  ISETP.NE.AND P2, PT, R21, RZ, PT ;  /* 0x000000ff1500720c */ /* 0x000fe40003f45270 */
[----:B------:R-:W1:Y:S08]  /*40d0*/  I2F.RP R18, R19 ;  /* 0x0000001300127306 */ /* 0x000e700000209400 */
[----:B-1----:R-:W1:Y:S02]  /*40e0*/  MUFU.RCP R18, R18 ;  /* 0x0000001200127308 */ /* 0x002e640000001000 */
[----:B-1----:R-:W-:-:S06]  /*40f0*/  IADD3 R16, PT, PT, R18, 0xffffffe, RZ ;  /* 0x0ffffffe12107810 */ /* 0x002fcc0007ffe0ff */
[----:B------:R1:W2:Y:S02]  /*4100*/  F2I.FTZ.U32.TRUNC.NTZ R17, R16 ;  /* 0x0000001000117305 */ /* 0x0002a4000021f000 */
[----:B-1----:R-:W-:Y:S01]  /*4110*/  HFMA2 R16, -RZ, RZ, 0, 0 ;  /* 0x00000000ff107431 */ /* 0x002fe200000001ff */
[----:B--2---:R-:W-:-:S05]  /*4120*/  IADD3 R0, PT, PT, RZ, -R17, RZ ;  /* 0x80000011ff007210 */ /* 0x004fca0007ffe0ff */
[----:B------:R-:W-:-:S04]  /*4130*/  IMAD R3, R0, R19, RZ ;  /* 0x0000001300037224 */ /* 0x000fc800078e02ff */
[----:B------:R-:W-:Y:S01]  /*4140*/  IMAD.HI.U32 R0, R17, R3, R16 ;  /* 0x0000000311007227 */ /* 0x000fe200078e0010 */
[----:B------:R-:W-:-:S05]  /*4150*/  MOV R3, R20 ;  /* 0x0000001400037202 */ /* 0x000fca0000000f00 */
[----:B------:R-:W-:-:S04]  /*4160*/  IMAD.HI.U32 R0, R0, R3, RZ ;  /* 0x0000000300007227 */ /* 0x000fc800078e00ff */
[----:B------:R-:W-:-:S04]  /*4170*/  IMAD.MOV R0, RZ, RZ, -R0 ;  /* 0x000000ffff007224 */ /* 0x000fc800078e0a00 */
        /* <DEDUP_REMOVED lines=14> */
[----:B--2---:R-:W-:Y:S01]  /*4260*/  FADD R44, R5, -R44 ;  /* 0x8000002c052c7221 */ /* 0x004fe20000000000 */
[----:B---3--:R-:W-:-:S03]  /*4270*/  FADD R34, R6, -R3 ;  /* 0x8000000306227221 */ /* 0x008fc60000000000 */
[----:B------:R-:W-:Y:S01]  /*4280*/  FMUL R3, R44, R44 ;  /* 0x0000002c2c037220 */ /* 0x000fe20000400000 */
[----:B----4-:R-:W-:-:S03]  /*4290*/  FADD R39, R4, -R39 ;  /* 0x8000002704277221 */ /* 0x010fc60000000000 */
[----:B------:R-:W-:-:S04]  /*42a0*/  FFMA R0, R34, R34, R3 ;  /* 0x0000002222007223 */ /* 0x000fc80000000003 */
[----:B------:R-:W-:-:S04]  /*42b0*/  FFMA R3, R39, R39, R0 ;  /* 0x0000002727037223 */ /* 0x000fc80000000000 */
[----:B------:R-:W1:Y:S02]  /*42c0*/  F2F.F64.F32 R18, R3 ;  /* 0x0000000300127310 */ /* 0x000e640000201800 */
[----:B-1----:R-:W-:-:S10]  /*42d0*/  DADD R18, R18, UR16 ;  /* 0x0000001012127e29 */ /* 0x002fd40008000000 */
[----:B------:R-:W1:Y:S02]  /*42e0*/  F2F.F32.F64 R18, R18 ;  /* 0x0000001200127310 */ /* 0x000e640000301000 */
[----:B-1----:R-:W-:-:S04]  /*42f0*/  FMUL R0, R18, R18 ;  /* 0x0000001212007220 */ /* 0x002fc80000400000 */
[----:B------:R-:W-:-:S04]  /*4300*/  FMUL R17, R0, R0 ;  /* 0x0000000000117220 */ /* 0x000fc80000400000 */
[----:B------:R-:W-:-:S04]  /*4310*/  FMUL R20, R0, R17 ;  /* 0x0000001100147220 */ /* 0x000fc80000400000 */
[----:B------:R-:W1:Y:S08]  /*4320*/  MUFU.RCP R0, R20 ;  /* 0x0000001400007308 */ /* 0x000e700000001000 */
[----:B------:R-:W2:Y:S01]  /*4330*/  FCHK P0, R11, R20 ;  /* 0x000000140b007302 */ /* 0x000ea20000000000 */
[----:B-1----:R-:W-:-:S04]  /*4340*/  FFMA R17, -R20, R0, 1 ;  /* 0x3f80000014117423 */ /* 0x002fc80000000100 */
[----:B------:R-:W-:Y:S01]  /*4350*/  FFMA R0, R0, R17, R0 ;  /* 0x0000001100007223 */ /* 0x000fe20000000000 */
[----:B------:R-:W-:-:S03]  /*4360*/  IADD3 R17, PT, PT, R2, 0x3, RZ ;  /* 0x0000000302117810 */ /* 0x000fc60007ffe0ff */
[----:B------:R-:W-:-:S04]  /*4370*/  FFMA R3, R0, 20, RZ ;  /* 0x41a0000000037823 */ /* 0x000fc800000000ff */
[----:B------:R-:W-:-:S04]  /*4380*/  FFMA R16, -R20, R3, 20 ;  /* 0x41a0000014107423 */ /* 0x000fc80000000103 */
[----:B------:R-:W-:Y:S01]  /*4390*/  FFMA R3, R0, R16, R3 ;  /* 0x0000001000037223 */ /* 0x000fe20000000003 */
[----:B--2---:R-:W-:Y:S06]  /*43a0*/  @!P0 BRA `(.L_x_71) ;  /* 0x0000000000108947 */ /* 0x004fec0003800000 */
[----:B------:R-:W-:Y:S02]  /*43b0*/  MOV R3, R20 ;  /* 0x0000001400037202 */ /* 0x000fe40000000f00 */
[----:B------:R-:W-:-:S07]  /*43c0*/  MOV R16, 0x43e0 ;  /* 0x000043e000107802 */ /* 0x000fce0000000f00 */
[----:B0-----:R-:W-:Y:S05]  /*43d0*/  CALL.REL.NOINC `($__internal_2_$__cuda_sm3x_div_rn_noftz_f32_slowpath) ;  /* 0x0000006000587944 */ /* 0x001fea0003c00000 */
[----:B------:R-:W-:-:S07]  /*43e0*/  MOV R3, R0 ;  /* 0x0000000000037202 */ /* 0x000fce0000000f00 */
.L_x_71:
[----:B------:R-:W-:Y:S05]  /*43f0*/  BSYNC.RECONVERGENT B2 ;  /* 0x0000000000027941 */ /* 0x000fea0003800200 */
.L_x_70:
[----:B------:R-:W1:Y:S01]  /*4400*/  LDC R38, c[0x0][0x3b0] ;  /* 0x0000ec00ff267b82 */ /* 0x000e620000000800 */
[----:B------:R-:W-:-:S04]  /*4410*/  IADD3 R0, PT, PT, R2, 0x1, RZ ;  /* 0x0000000102007810 */ /* 0x000fc80007ffe0ff */
[----:B------:R-:W-:Y:S02]  /*4420*/  IABS R32, R0 ;  /* 0x0000000000207213 */ /* 0x000fe40000000000 */
[----:B------:R-:W-:Y:S02]  /*4430*/  ISETP.GE.AND P1, PT, R0, RZ, PT ;  /* 0x000000ff0000720c */ /* 0x000fe40003f26270 */
[----:B-1----:R-:W-:Y:S02]  /*4440*/  IABS R21, R38 ;  /* 0x0000002600157213 */ /* 0x002fe40000000000 */
[----:B------:R-:W-:Y:S02]  /*4450*/  ISETP.NE.AND P2, PT, R38, RZ, PT ;  /* 0x000000ff2600720c */ /* 0x000fe40003f45270 */
[----:B------:R-:W1:Y:S08]  /*4460*/  I2F.RP R16, R21 ;  /* 0x0000001500107306 */ /* 0x000e700000209400 */
[----:B-1----:R-:W1:Y:S02]  /*4470*/  MUFU.RCP R16, R16 ;  /* 0x0000001000107308 */ /* 0x002e640000001000 */
[----:B-1----:R-:W-:-:S06]  /*4480*/  IADD3 R20, PT, PT, R16, 0xffffffe, RZ ;  /* 0x0ffffffe10147810 */ /* 0x002fcc0007ffe0ff */
[----:B------:R-:W1:Y:S02]  /*4490*/  F2I.FTZ.U32.TRUNC.NTZ R19, R20 ;  /* 0x0000001400137305 */ /* 0x000e64000021f000 */
[----:B-1----:R-:W-:-:S05]  /*44a0*/  IADD3 R18, PT, PT, RZ, -R19, RZ ;  /* 0x80000013ff127210 */ /* 0x002fca0007ffe0ff */
[----:B------:R-:W-:Y:S02]  /*44b0*/  IMAD R37, R18, R21, RZ ;  /* 0x0000001512257224 */ /* 0x000fe400078e02ff */
[----:B------:R-:W-:-:S05]  /*44c0*/  HFMA2 R18, -RZ, RZ, 0, 0 ;  /* 0x00000000ff127431 */ /* 0x000fca00000001ff */
        /* <DEDUP_REMOVED lines=36> */
[----:B------:R-:W-:-:S04]  /*4710*/  FFMA R0, R0, R37, R0 ;  /* 0x0000002500007223 */ /* 0x000fc80000000000 */
        /* <DEDUP_REMOVED lines=8> */
.L_x_73:
[----:B------:R-:W-:Y:S05]  /*47a0*/  BSYNC.RECONVERGENT B2 ;  /* 0x0000000000027941 */ /* 0x000fea0003800200 */
.L_x_72:
        /* <DEDUP_REMOVED lines=58> */
.L_x_75:
[----:B------:R-:W-:Y:S05]  /*4b50*/  BSYNC.RECONVERGENT B2 ;  /* 0x0000000000027941 */ /* 0x000fea0003800200 */
.L_x_74:
[----:B------:R-:W1:Y:S01]  /*4b60*/  LDC R34, c[0x0][0x3b0] ;  /* 0x0000ec00ff227b82 */ /* 0x000e620000000800 */
        /* <DEDUP_REMOVED lines=51> */
[----:B------:R-:W-:Y:S01]  /*4ea0*/  IMAD.MOV.U32 R3, RZ, RZ, R32 ;  /* 0x000000ffff037224 */ /* 0x000fe200078e0020 */
[----:B------:R-:W-:-:S07]  /*4eb0*/  MOV R16, 0x4ed0 ;  /* 0x00004ed000107802 */ /* 0x000fce0000000f00 */
[----:B0-----:R-:W-:Y:S05]  /*4ec0*/  CALL.REL.NOINC `($__internal_2_$__cuda_sm3x_div_rn_noftz_f32_slowpath) ;  /* 0x00000054009c7944 */ /* 0x001fea0003c00000 */
.L_x_77:
[----:B------:R-:W-:Y:S05]  /*4ed0*/  BSYNC.RECONVERGENT B2 ;  /* 0x0000000000027941 */ /* 0x000fea0003800200 */
.L_x_76:
[----:B------:R-:W-:Y:S01]  /*4ee0*/  UIADD3 UR7, UPT, UPT, UR7, 0x4, URZ ;  /* 0x0000000407077890 */ /* 0x000fe2000fffe0ff */
[-C--:B------:R-:W-:Y:S01]  /*4ef0*/  FFMA R35, R34, R0.reuse, R19 ;  /* 0x0000000022237223 */ /* 0x080fe20000000013 */
[-C--:B------:R-:W-:Y:S01]  /*4f00*/  FFMA R33, R33, R0.reuse, R18 ;  /* 0x0000000021217223 */ /* 0x080fe20000000012 */
[----:B------:R-:W-:Y:S01]  /*4f10*/  FFMA R36, R17, R0, R20 ;  /* 0x0000000011247223 */ /* 0x000fe20000000014 */
[----:B------:R-:W-:Y:S01]  /*4f20*/  UISETP.NE.AND UP0, UPT, UR7, URZ, UPT ;  /* 0x000000ff0700728c */ /* 0x000fe2000bf05270 */
[----:B------:R-:W-:Y:S01]  /*4f30*/  IADD3 R2, PT, PT, R2, 0x4, RZ ;  /* 0x0000000402027810 */ /* 0x000fe20007ffe0ff */
[----:B------:R-:W-:-:S07]  /*4f40*/  UIADD3 UR6, UPT, UPT, UR6, 0x4, URZ ;  /* 0x0000000406067890 */ /* 0x000fce000fffe0ff */
[----:B------:R-:W-:Y:S05]  /*4f50*/  BRA.U UP0, `(.L_x_78) ;  /* 0xfffffff100487547 */ /* 0x000fea000b83ffff */
[----:B------:R-:W-:-:S12]  /*4f60*/  UIADD3 UR6, UPT, UPT, UR6, 0x1, URZ ;  /* 0x0000000106067890 */ /* 0x000fd8000fffe0ff */
.L_x_69:
[----:B------:R-:W-:-:S09]  /*4f70*/  ULOP3.LUT UP0, URZ, UR15, 0x3, URZ, 0xc0, !UPT ;  /* 0x000000030fff7892 */ /* 0x000fd2000f80c0ff */
[----:B------:R-:W-:Y:S05]  /*4f80*/  BRA.U !UP0, `(.L_x_68) ;  /* 0x0000000908d07547 */ /* 0x000fea000b800000 */
[----:B------:R-:W1:Y:S02]  /*4f90*/  LDC R21, c[0x0][0x3b0] ;  /* 0x0000ec00ff157b82 */ /* 0x000e640000000800 */
[----:B-1----:R-:W-:-:S13]  /*4fa0*/  LOP3.LUT P0, RZ, R21, 0x3, RZ, 0xc0, !PT ;  /* 0x0000000315ff7812 */ /* 0x002fda000780c0ff */
[----:B------:R-:W-:Y:S05]  /*4fb0*/  @!P0 BRA `(.L_x_79) ;  /* 0x0000000400d48947 */ /* 0x000fea0003800000 */
[----:B------:R-:W-:Y:S02]  /*4fc0*/  IABS R17, R21 ;  /* 0x0000001500117213 */ /* 0x000fe40000000000 */
[----:B------:R-:W-:Y:S02]  /*4fd0*/  IADD3 R0, PT, PT, R12, UR6, RZ ;  /* 0x000000060c007c10 */ /* 0x000fe4000fffe0ff */
[----:B------:R-:W1:Y:S01]  /*4fe0*/  I2F.RP R16, R17 ;  /* 0x0000001100107306 */ /* 0x000e620000209400 */
[----:B------:R-:W-:Y:S02]  /*4ff0*/  ISETP.NE.AND P2, PT, R21, RZ, PT ;  /* 0x000000ff1500720c */ /* 0x000fe40003f45270 */
[----:B------:R-:W-:Y:S02]  /*5000*/  IABS R20, R0 ;  /* 0x0000000000147213 */ /* 0x000fe40000000000 */
[----:B------:R-:W-:-:S03]  /*5010*/  ISETP.GE.AND P1, PT, R0, RZ, PT ;  /* 0x000000ff0000720c */ /* 0x000fc60003f26270 */
[----:B-1----:R-:W1:Y:S02]  /*5020*/  MUFU.RCP R16, R16 ;  /* 0x0000001000107308 */ /* 0x002e640000001000 */
[----:B-1----:R-:W-:-:S06]  /*5030*/  IADD3 R18, PT, PT, R16, 0xffffffe, RZ ;  /* 0x0ffffffe10127810 */ /* 0x002fcc0007ffe0ff */
[----:B------:R-:W1:Y:S02]  /*5040*/  F2I.FTZ.U32.TRUNC.NTZ R3, R18 ;  /* 0x0000001200037305 */ /* 0x000e64000021f000 */
[----:B-1----:R-:W-:-:S05]  /*5050*/  IADD3 R2, PT, PT, RZ, -R3, RZ ;  /* 0x80000003ff027210 */ /* 0x002fca0007ffe0ff */
[----:B---3--:R-:W-:Y:S01]  /*5060*/  IMAD R19, R2, R17, RZ ;  /* 0x0000001102137224 */ /* 0x008fe200078e02ff */
        /* <DEDUP_REMOVED lines=42> */
[----:B------:R-:W-:-:S07]  /*5310*/  IMAD.MOV.U32 R3, RZ, RZ, R0 ;  /* 0x000000ffff037224 */ /* 0x000fce00078e0000 */
.L_x_81:
[----:B------:R-:W-:Y:S05]  /*5320*/  BSYNC.RECONVERGENT B2 ;  /* 0x0000000000027941 */ /* 0x000fea0003800200 */
.L_x_80:
[----:B------:R-:W1:Y:S01]  /*5330*/  LDC R38, c[0x0][0x3b0] ;  /* 0x0000ec00ff267b82 */ /* 0x000e620000000800 */
[----:B------:R-:W-:-:S04]  /*5340*/  IADD3 R0, PT, PT, R15, UR6, RZ ;  /* 0x000000060f007c10 */ /* 0x000fc8000fffe0ff */
        /* <DEDUP_REMOVED lines=55> */
.L_x_83:
[----:B------:R-:W-:Y:S05]  /*56c0*/  BSYNC.RECONVERGENT B2 ;  /* 0x0000000000027941 */ /* 0x000fea0003800200 */
.L_x_82:
[-C--:B------:R-:W-:Y:S01]  /*56d0*/  FFMA R35, R18, R0.reuse, R35 ;  /* 0x0000000012237223 */ /* 0x080fe20000000023 */
[-C--:B------:R-:W-:Y:S01]  /*56e0*/  FFMA R33, R17, R0.reuse, R20 ;  /* 0x0000000011217223 */ /* 0x080fe20000000014 */
[----:B------:R-:W-:Y:S01]  /*56f0*/  FFMA R36, R2, R0, R19 ;  /* 0x0000000002247223 */ /* 0x000fe20000000013 */
[----:B------:R-:W-:-:S12]  /*5700*/  UIADD3 UR6, UPT, UPT, UR6, 0x2, URZ ;  /* 0x0000000206067890 */ /* 0x000fd8000fffe0ff */
.L_x_79:
[----:B------:R-:W1:Y:S02]  /*5710*/  LDC R21, c[0x0][0x3b0] ;  /* 0x0000ec00ff157b82 */ /* 0x000e640000000800 */
[----:B-1----:R-:W-:-:S13]  /*5720*/  LOP3.LUT P0, RZ, R21, 0x1, RZ, 0xc0, !PT ;  /* 0x0000000115ff7812 */ /* 0x002fda000780c0ff */
[----:B------:R-:W-:Y:S05]  /*5730*/  @P0 BRA `(.L_x_68) ;  /* 0x0000000000e40947 */ /* 0x000fea0003800000 */
        /* <DEDUP_REMOVED lines=9> */
[----:B-1----:R-:W-:-:S04]  /*57d0*/  IMAD.MOV R2, RZ, RZ, -R3 ;  /* 0x000000ffff027224 */ /* 0x002fc800078e0a03 */
        /* <DEDUP_REMOVED lines=43> */
.L_x_85:
[----:B------:R-:W-:Y:S05]  /*5a90*/  BSYNC.RECONVERGENT B2 ;  /* 0x0000000000027941 */ /* 0x000fea0003800200 */
.L_x_84:
[-C--:B------:R-:W-:Y:S01]  /*5aa0*/  FFMA R35, R18, R0.reuse, R35 ;  /* 0x0000000012237223 */ /* 0x080fe20000000023 */
[-C--:B------:R-:W-:Y:S01]  /*5ab0*/  FFMA R33, R2, R0.reuse, R33 ;  /* 0x0000000002217223 */ /* 0x080fe20000000021 */
[----:B------:R-:W-:-:S07]  /*5ac0*/  FFMA R36, R17, R0, R36 ;  /* 0x0000000011247223 */ /* 0x000fce0000000024 */
.L_x_68:
[----:B------:R-:W2:Y:S01]  /*5ad0*/  LDG.E R34, desc[UR10][R24.64+0x18] ;  /* 0x0000180a18227981 */ /* 0x000ea2000c1e1900 */
[----:B------:R-:W-:Y:S01]  /*5ae0*/  BSSY.RECONVERGENT B0, `(.L_x_86) ;  /* 0x0000056000007945 */ /* 0x000fe20003800200 */
[C---:B------:R-:W-:Y:S01]  /*5af0*/  FFMA R35, -R14.reuse, R9, R35 ;  /* 0x000000090e237223 */ /* 0x040fe20000000123 */
[C---:B------:R-:W-:Y:S01]  /*5b00*/  FFMA R33, -R14.reuse, R8, R33 ;  /* 0x000000080e217223 */ /* 0x040fe20000000121 */
[----:B------:R-:W-:Y:S01]  /*5b10*/  FFMA R36, -R14, R7, R36 ;  /* 0x000000070e247223 */ /* 0x000fe20000000124 */
[----:B--2---:R-:W-:-:S13]  /*5b20*/  ISETP.NE.AND P0, PT, R34, 0x1, PT ;  /* 0x000000012200780c */ /* 0x004fda0003f05270 */
[----:B------:R-:W-:Y:S05]  /*5b30*/  @!P0 BRA `(.L_x_87) ;  /* 0x0000000400348947 */ /* 0x000fea0003800000 */
[----:B------:R-:W2:Y:S04]  /*5b40*/  LDG.E.64 R20, desc[UR10][R24.64] ;  /* 0x0000000a18147981 */ /* 0x000ea8000c1e1b00 */
[----:B------:R-:W4:Y:S04]  /*5b50*/  LDG.E.64 R16, desc[UR10][R24.64+0x10] ;  /* 0x0000100a18107981 */ /* 0x000f28000c1e1b00 */
[----:B---3--:R-:W3:Y:S01]  /*5b60*/  LDG.E.64 R18, desc[UR10][R24.64+0x8] ;  /* 0x0000080a18127981 */ /* 0x008ee2000c1e1b00 */
[----:B------:R-:W-:Y:S01]  /*5b70*/  BSSY.RECONVERGENT B1, `(.L_x_88) ;  /* 0x0000040000017945 */ /* 0x000fe20003800200 */
[----:B--2---:R-:W-:-:S04]  /*5b80*/  SHF.R.U32.HI R0, RZ, 0x2, R21 ;  /* 0x00000002ff007819 */ /* 0x004fc80000011615 */
[----:B------:R-:W-:Y:S01]  /*5b90*/  LOP3.LUT R0, R0, R21, RZ, 0x3c, !PT ;  /* 0x0000001500007212 */ /* 0x000fe200078e3cff */
[----:B------:R-:W-:Y:S01]  /*5ba0*/  HFMA2 R21, -RZ, RZ, 1.5048828125, 33.21875 ;  /* 0x3e055027ff157431 */ /* 0x000fe200000001ff */
[----:B----4-:R-:W-:Y:S01]  /*5bb0*/  SHF.L.U32 R3, R17, 0x4, RZ ;  /* 0x0000000411037819 */ /* 0x010fe200000006ff */
[----:B------:R1:W-:Y:S01]  /*5bc0*/  STG.E.64 desc[UR10][R24.64+0x8], R16 ;  /* 0x0000081018007986 */ /* 0x0003e2000c101b0a */
[----:B------:R-:W-:-:S04]  /*5bd0*/  SHF.L.U32 R2, R0, 0x1, RZ ;  /* 0x0000000100027819 */ /* 0x000fc800000006ff */
[----:B------:R-:W-:Y:S02]  /*5be0*/  LOP3.LUT R2, R0, R2, R3, 0x96, !PT ;  /* 0x0000000200027212 */ /* 0x000fe400078e9603 */
[----:B------:R-:W-:Y:S02]  /*5bf0*/  MOV R3, 0x2f800000 ;  /* 0x2f80000000037802 */ /* 0x000fe40000000f00 */
[----:B------:R-:W-:-:S04]  /*5c00*/  LOP3.LUT R2, R2, R17, RZ, 0x3c, !PT ;  /* 0x0000001102027212 */ /* 0x000fc800078e3cff */
[----:B------:R-:W-:-:S04]  /*5c10*/  IADD3 R0, PT, PT, R20, 0x587c5, R2 ;  /* 0x000587c514007810 */ /* 0x000fc80007ffe002 */
[----:B------:R-:W-:-:S05]  /*5c20*/  I2FP.F32.U32 R0, R0 ;  /* 0x0000000000007245 */ /* 0x000fca0000201000 */
[----:B------:R-:W-:-:S05]  /*5c30*/  FFMA R0, R0, R3, 1.1641532182693481445e-10 ;  /* 0x2f00000000007423 */ /* 0x000fca0000000003 */
[----:B------:R-:W-:-:S13]  /*5c40*/  FSETP.GEU.AND P1, PT, R0, 1.175494350822287508e-38, PT ;  /* 0x008000000000780b */ /* 0x000fda0003f2e000 */
[----:B------:R-:W-:-:S04]  /*5c50*/  @!P1 FMUL R0, R0, 8388608 ;  /* 0x4b00000000009820 */ /* 0x000fc80000400000 */
[----:B------:R-:W-:-:S05]  /*5c60*/  VIADD R3, R0, 0xc0d55555 ;  /* 0xc0d5555500037836 */ /* 0x000fca0000000000 */
[----:B------:R-:W-:-:S04]  /*5c70*/  LOP3.LUT R37, R3, 0xff800000, RZ, 0xc0, !PT ;  /* 0xff80000003257812 */ /* 0x000fc800078ec0ff */
[-C--:B------:R-:W-:Y:S02]  /*5c80*/  IADD3 R3, PT, PT, R0, -R37.reuse, RZ ;  /* 0x8000002500037210 */ /* 0x080fe40007ffe0ff */
[----:B------:R-:W-:Y:S02]  /*5c90*/  I2FP.F32.S32 R32, R37 ;  /* 0x0000002500207245 */ /* 0x000fe40000201400 */
[----:B------:R-:W-:Y:S01]  /*5ca0*/  MOV R37, 0x7f800000 ;  /* 0x7f80000000257802 */ /* 0x000fe20000000f00 */
[----:B------:R-:W-:-:S04]  /*5cb0*/  FADD R38, R3, -1 ;  /* 0xbf80000003267421 */ /* 0x000fc80000000000 */
[----:B------:R-:W-:-:S04]  /*5cc0*/  FFMA R3, R38, -R21, 0.14084610342979431152 ;  /* 0x3e1039f626037423 */ /* 0x000fc80000000815 */
[----:B------:R-:W-:-:S04]  /*5cd0*/  FFMA R3, R38, R3, -0.12148627638816833496 ;  /* 0xbdf8cdcc26037423 */ /* 0x000fc80000000003 */
[----:B------:R-:W-:-:S04]  /*5ce0*/  FFMA R3, R38, R3, 0.13980610668659210205 ;  /* 0x3e0f295526037423 */ /* 0x000fc80000000003 */
[----:B------:R-:W-:-:S04]  /*5cf0*/  FFMA R3, R38, R3, -0.16684235632419586182 ;  /* 0xbe2ad8b926037423 */ /* 0x000fc80000000003 */
[----:B------:R-:W-:-:S04]  /*5d00*/  FFMA R3, R38, R3, 0.20012299716472625732 ;  /* 0x3e4ced0b26037423 */ /* 0x000fc80000000003 */
[----:B------:R-:W-:-:S04]  /*5d10*/  FFMA R3, R38, R3, -0.24999669194221496582 ;  /* 0xbe7fff2226037423 */ /* 0x000fc80000000003 */
[----:B------:R-:W-:Y:S01]  /*5d20*/  FFMA R21, R38, R3, 0.33333182334899902344 ;  /* 0x3eaaaa7826157423 */ /* 0x000fe20000000003 */
[----:B---3--:R-:W-:-:S03]  /*5d30*/  SHF.R.U32.HI R3, RZ, 0x2, R18 ;  /* 0x00000002ff037819 */ /* 0x008fc60000011612 */
[----:B------:R-:W-:Y:S01]  /*5d40*/  FFMA R39, R38, R21, -0.5 ;  /* 0xbf00000026277423 */ /* 0x000fe20000000015 */
[----:B------:R-:W-:Y:S02]  /*5d50*/  FSEL R21, RZ, -23, P1 ;  /* 0xc1b80000ff157808 */ /* 0x000fe40000800000 */
[----:B------:R-:W-:Y:S01]  /*5d60*/  ISETP.GT.U32.AND P1, PT, R0, 0x7f7fffff, PT ;  /* 0x7f7fffff0000780c */ /* 0x000fe20003f24070 */
[----:B------:R-:W-:Y:S01]  /*5d70*/  FMUL R39, R38, R39 ;  /* 0x0000002726277220 */ /* 0x000fe20000400000 */
[----:B------:R-:W-:Y:S01]  /*5d80*/  LOP3.LUT R3, R3, R18, RZ, 0x3c, !PT ;  /* 0x0000001203037212 */ /* 0x000fe200078e3cff */
[----:B------:R-:W-:Y:S01]  /*5d90*/  FFMA R32, R32, 1.1920928955078125e-07, R21 ;  /* 0x3400000020207823 */ /* 0x000fe20000000015 */
[----:B------:R-:W-:Y:S01]  /*5da0*/  SHF.L.U32 R18, R2, 0x4, RZ ;  /* 0x0000000402127819 */ /* 0x000fe200000006ff */
[----:B------:R-:W-:Y:S01]  /*5db0*/  FFMA R39, R38, R39, R38 ;  /* 0x0000002726277223 */ /* 0x000fe20000000026 */
[----:B------:R-:W-:-:S03]  /*5dc0*/  SHF.L.U32 R21, R3, 0x1, RZ ;  /* 0x0000000103157819 */ /* 0x000fc600000006ff */
[----:B------:R-:W-:Y:S01]  /*5dd0*/  FFMA R32, R32, 0.69314718246459960938, R39 ;  /* 0x3f31721820207823 */ /* 0x000fe20000000027 */
[----:B------:R-:W-:Y:S02]  /*5de0*/  LOP3.LUT R3, R3, R21, R18, 0x96, !PT ;  /* 0x0000001503037212 */ /* 0x000fe400078e9612 */
[----:B------:R-:W-:Y:S01]  /*5df0*/  IADD3 R18, PT, PT, R20, 0xb0f8a, RZ ;  /* 0x000b0f8a14127810 */ /* 0x000fe20007ffe0ff */
[C---:B------:R-:W-:Y:S01]  /*5e00*/  @P1 FFMA R32, R0.reuse, R37, +INF ;  /* 0x7f80000000201423 */ /* 0x040fe20000000025 */
[----:B------:R-:W-:Y:S01]  /*5e10*/  FSETP.NEU.AND P1, PT, R0, RZ, PT ;  /* 0x000000ff0000720b */ /* 0x000fe20003f2d000 */
[----:B------:R-:W-:Y:S01]  /*5e20*/  HFMA2 R37, -RZ, RZ, 0.1495361328125, 0.0004794597625732421875 ;  /* 0x30c90fdbff257431 */ /* 0x000fe200000001ff */
[----:B------:R-:W-:Y:S01]  /*5e30*/  LOP3.LUT R3, R3, R2, RZ, 0x3c, !PT ;  /* 0x0000000203037212 */ /* 0x000fe200078e3cff */
[----:B------:R-:W-:Y:S01]  /*5e40*/  FMUL R32, R32, -2 ;  /* 0xc000000020207820 */ /* 0x000fe20000400000 */
[----:B------:R1:W-:Y:S02]  /*5e50*/  STG.E.64 desc[UR10][R24.64], R18 ;  /* 0x0000001218007986 */ /* 0x0003e4000c101b0a */
[----:B------:R-:W-:-:S02]  /*5e60*/  IADD3 R0, PT, PT, R3, R18, RZ ;  /* 0x0000001203007210 */ /* 0x000fc40007ffe0ff */
[----:B------:R-:W-:Y:S01]  /*5e70*/  FSEL R32, R32, +INF , P1 ;  /* 0x7f80000020207808 */ /* 0x000fe20000800000 */
[----:B------:R1:W-:Y:S01]  /*5e80*/  STG.E.64 desc[UR10][R24.64+0x10], R2 ;  /* 0x0000100218007986 */ /* 0x0003e2000c101b0a */
[----:B------:R-:W-:Y:S02]  /*5e90*/  I2FP.F32.U32 R0, R0 ;  /* 0x0000000000007245 */ /* 0x000fe40000201000 */
[----:B------:R-:W-:Y:S01]  /*5ea0*/  IADD3 R20, PT, PT, R32, -0xd000000, RZ ;  /* 0xf300000020147810 */ /* 0x000fe20007ffe0ff */
[----:B------:R1:W2:Y:S02]  /*5eb0*/  MUFU.RSQ R21, R32 ;  /* 0x0000002000157308 */ /* 0x0002a40000001400 */
[----:B------:R-:W-:Y:S01]  /*5ec0*/  FFMA R38, R0, R37, 7.314590599882819788e-10 ;  /* 0x30490fdb00267423 */ /* 0x000fe20000000025 */
[----:B------:R-:W-:-:S13]  /*5ed0*/  ISETP.GT.U32.AND P1, PT, R20, 0x727fffff, PT ;  /* 0x727fffff1400780c */ /* 0x000fda0003f24070 */
[----:B-1----:R-:W-:Y:S05]  /*5ee0*/  @!P1 BRA `(.L_x_89) ;  /* 0x0000000000109947 */ /* 0x002fea0003800000 */
[----:B------:R-:W-:Y:S02]  /*5ef0*/  MOV R0, R32 ;  /* 0x0000002000007202 */ /* 0x000fe40000000f00 */
[----:B------:R-:W-:-:S07]  /*5f00*/  MOV R16, 0x5f20 ;  /* 0x00005f2000107802 */ /* 0x000fce0000000f00 */
[----:B0-2---:R-:W-:Y:S05]  /*5f10*/  CALL.REL.NOINC `($__internal_1_$__cuda_sm20_sqrt_rn_f32_slowpath) ;  /* 0x0000004400307944 */ /* 0x005fea0003c00000 */
[----:B------:R-:W-:Y:S05]  /*5f20*/  BRA `(.L_x_90) ;  /* 0x0000000000107947 */ /* 0x000fea0003800000 */
.L_x_89:
[----:B--2---:R-:W-:Y:S01]  /*5f30*/  FMUL.FTZ R3, R32, R21 ;  /* 0x0000001520037220 */ /* 0x004fe20000410000 */
[----:B------:R-:W-:-:S03]  /*5f40*/  FMUL.FTZ R21, R21, 0.5 ;  /* 0x3f00000015157820 */ /* 0x000fc60000410000 */
[----:B------:R-:W-:-:S04]  /*5f50*/  FFMA R18, -R3, R3, R32 ;  /* 0x0000000303127223 */ /* 0x000fc80000000120 */
[----:B------:R-:W-:-:S07]  /*5f60*/  FFMA R18, R18, R21, R3 ;  /* 0x0000001512127223 */ /* 0x000fce0000000003 */
.L_x_90:
[----:B------:R-:W-:Y:S05]  /*5f70*/  BSYNC.RECONVERGENT B1 ;  /* 0x0000000000017941 */ /* 0x000fea0003800200 */
.L_x_88:
[----:B------:R-:W-:Y:S01]  /*5f80*/  FMUL.RZ R38, R38, 0.15915493667125701904 ;  /* 0x3e22f98326267820 */ /* 0x000fe2000040c000 */
[----:B------:R-:W-:-:S03]  /*5f90*/  MOV R19, 0x1 ;  /* 0x0000000100137802 */ /* 0x000fc60000000f00 */
[----:B------:R-:W1:Y:S02]  /*5fa0*/  MUFU.COS R3, R38 ;  /* 0x0000002600037308 */ /* 0x000e640000000000 */
[----:B------:R2:W-:Y:S01]  /*5fb0*/  STG.E desc[UR10][R24.64+0x18], R19 ;  /* 0x0000181318007986 */ /* 0x0005e2000c10190a */
[----:B-1----:R-:W-:-:S05]  /*5fc0*/  FMUL R17, R3, R18 ;  /* 0x0000001203117220 */ /* 0x002fca0000400000 */
[----:B------:R-:W1:Y:S01]  /*5fd0*/  MUFU.SIN R3, R38 ;  /* 0x0000002600037308 */ /* 0x000e620000000400 */
[----:B------:R2:W-:Y:S01]  /*5fe0*/  STG.E desc[UR10][R24.64+0x20], R17 ;  /* 0x0000201118007986 */ /* 0x0005e2000c10190a */
[----:B-1----:R-:W-:Y:S01]  /*5ff0*/  FMUL R2, R3, R18 ;  /* 0x0000001203027220 */ /* 0x002fe20000400000 */
[----:B--2---:R-:W-:Y:S06]  /*6000*/  BRA `(.L_x_91) ;  /* 0x00000000000c7947 */ /* 0x004fec0003800000 */
.L_x_87:
[----:B------:R-:W2:Y:S04]  /*6010*/  LDG.E R17, desc[UR10][R24.64+0x20] ;  /* 0x0000200a18117981 */ /* 0x000ea8000c1e1900 */
[----:B------:R1:W-:Y:S02]  /*6020*/  STG.E desc[UR10][R24.64+0x18], RZ ;  /* 0x000018ff18007986 */ /* 0x0003e4000c10190a */
[----:B-12---:R-:W-:-:S07]  /*6030*/  IMAD.MOV.U32 R2, RZ, RZ, R17 ;  /* 0x000000ffff027224 */ /* 0x006fce00078e0011 */
.L_x_91:
[----:B------:R-:W-:Y:S05]  /*6040*/  BSYNC.RECONVERGENT B0 ;  /* 0x0000000000007941 */ /* 0x000fea0003800200 */
.L_x_86:
[----:B------:R-:W-:Y:S01]  /*6050*/  ISETP.NE.AND P1, PT, R34, 0x1, PT ;  /* 0x000000012200780c */ /* 0x000fe20003f25270 */
[----:B------:R-:W-:Y:S01]  /*6060*/  BSSY.RECONVERGENT B0, `(.L_x_92) ;  /* 0x000004d000007945 */ /* 0x000fe20003800200 */
[----:B------:R-:W-:-:S11]  /*6070*/  MOV R34, R17 ;  /* 0x0000001100227202 */ /* 0x000fd60000000f00 */
[----:B------:R-:W-:Y:S05]  /*6080*/  @P1 BRA `(.L_x_93) ;  /* 0x0000000400281947 */ /* 0x000fea0003800000 */
[----:B------:R-:W2:Y:S04]  /*6090*/  LDG.E.64 R38, desc[UR10][R24.64] ;  /* 0x0000000a18267981 */ /* 0x000ea8000c1e1b00 */
[----:B---3--:R-:W3:Y:S04]  /*60a0*/  LDG.E.64 R18, desc[UR10][R24.64+0x10] ;  /* 0x0000100a18127981 */ /* 0x008ee8000c1e1b00 */
        /* <DEDUP_REMOVED lines=10> */
[----:B------:R-:W-:-:S04]  /*6150*/  LOP3.LUT R16, R16, R19, RZ, 0x3c, !PT ;  /* 0x0000001310107212 */ /* 0x000fc800078e3cff */
        /* <DEDUP_REMOVED lines=41> */
[----:B------:R1:W2:Y:S01]  /*63f0*/  MUFU.RSQ R3, R32 ;  /* 0x0000002000037308 */ /* 0x0002a20000001400 */
[----:B------:R-:W-:-:S05]  /*6400*/  VIADD R34, R32, 0xf3000000 ;  /* 0xf300000020227836 */ /* 0x000fca0000000000 */
[----:B------:R-:W-:Y:S01]  /*6410*/  ISETP.GT.U32.AND P1, PT, R34, 0x727fffff, PT ;  /* 0x727fffff2200780c */ /* 0x000fe20003f24070 */
[----:B------:R-:W-:-:S12]  /*6420*/  FFMA R34, R0, R37, 7.314590599882819788e-10 ;  /* 0x30490fdb00227423 */ /* 0x000fd80000000025 */
[----:B-12---:R-:W-:Y:S05]  /*6430*/  @!P1 BRA `(.L_x_95) ;  /* 0x0000000000109947 */ /* 0x006fea0003800000 */
[----:B------:R-:W-:Y:S02]  /*6440*/  MOV R0, R32 ;  /* 0x0000002000007202 */ /* 0x000fe40000000f00 */
[----:B------:R-:W-:-:S07]  /*6450*/  MOV R16, 0x6470 ;  /* 0x0000647000107802 */ /* 0x000fce0000000f00 */
[----:B0-----:R-:W-:Y:S05]  /*6460*/  CALL.REL.NOINC `($__internal_1_$__cuda_sm20_sqrt_rn_f32_slowpath) ;  /* 0x0000003c00dc7944 */ /* 0x001fea0003c00000 */
[----:B------:R-:W-:Y:S05]  /*6470*/  BRA `(.L_x_96) ;  /* 0x0000000000107947 */ /* 0x000fea0003800000 */
.L_x_95:
[----:B------:R-:W-:Y:S01]  /*6480*/  FMUL.FTZ R17, R32, R3 ;  /* 0x0000000320117220 */ /* 0x000fe20000410000 */
[----:B------:R-:W-:-:S03]  /*6490*/  FMUL.FTZ R3, R3, 0.5 ;  /* 0x3f00000003037820 */ /* 0x000fc60000410000 */
[----:B------:R-:W-:-:S04]  /*64a0*/  FFMA R18, -R17, R17, R32 ;  /* 0x0000001111127223 */ /* 0x000fc80000000120 */
[----:B------:R-:W-:-:S07]  /*64b0*/  FFMA R18, R18, R3, R17 ;  /* 0x0000000312127223 */ /* 0x000fce0000000011 */
.L_x_96:
[----:B------:R-:W-:Y:S05]  /*64c0*/  BSYNC.RECONVERGENT B1 ;  /* 0x0000000000017941 */ /* 0x000fea0003800200 */
.L_x_94:
[----:B------:R-:W-:-:S04]  /*64d0*/  FMUL.RZ R0, R34, 0.15915493667125701904 ;  /* 0x3e22f98322007820 */ /* 0x000fc8000040c000 */
[----:B------:R-:W1:Y:S08]  /*64e0*/  MUFU.COS R17, R0 ;  /* 0x0000000000117308 */ /* 0x000e700000000000 */
[----:B------:R-:W2:Y:S01]  /*64f0*/  MUFU.SIN R3, R0 ;  /* 0x0000000000037308 */ /* 0x000ea20000000400 */
[----:B-1----:R-:W-:-:S05]  /*6500*/  FMUL R17, R17, R18 ;  /* 0x0000001211117220 */ /* 0x002fca0000400000 */
[----:B------:R1:W-:Y:S01]  /*6510*/  STG.E desc[UR10][R24.64+0x20], R17 ;  /* 0x0000201118007986 */ /* 0x0003e2000c10190a */
[----:B--2---:R-:W-:-:S07]  /*6520*/  FMUL R34, R3, R18 ;  /* 0x0000001203227220 */ /* 0x004fce0000400000 */
.L_x_93:
[----:B------:R-:W-:Y:S05]  /*6530*/  BSYNC.RECONVERGENT B0 ;  /* 0x0000000000007941 */ /* 0x000fea0003800200 */
.L_x_92:
[----:B------:R-:W-:Y:S01]  /*6540*/  BSSY.RECONVERGENT B0, `(.L_x_97) ;  /* 0x000004e000007945 */ /* 0x000fe20003800200 */
[----:B------:R-:W-:-:S03]  /*6550*/  MOV R3, RZ ;  /* 0x000000ff00037202 */ /* 0x000fc60000000f00 */
[----:B------:R-:W-:Y:S05]  /*6560*/  @!P0 BRA `(.L_x_98) ;  /* 0x00000004002c8947 */ /* 0x000fea0003800000 */
        /* <DEDUP_REMOVED lines=17> */
[----:B-1----:R-:W-:-:S09]  /*6680*/  FSEL R17, RZ, -23, P0 ;  /* 0xc1b80000ff117808 */ /* 0x002fd20000000000 */
        /* <DEDUP_REMOVED lines=9> */
[----:B------:R-:W-:Y:S01]  /*6720*/  IADD3 R38, PT, PT, R20, 0xb0f8a, RZ ;  /* 0x000b0f8a14267810 */ /* 0x000fe20007ffe0ff */
[----:B------:R-:W-:-:S04]  /*6730*/  FFMA R32, R37, R32, -0.12148627638816833496 ;  /* 0xbdf8cdcc25207423 */ /* 0x000fc80000000020 */
[C---:B------:R-:W-:Y:S01]  /*6740*/  FFMA R32, R37.reuse, R32, 0.13980610668659210205 ;  /* 0x3e0f295525207423 */ /* 0x040fe20000000020 */
[----:B------:R2:W-:Y:S03]  /*6750*/  STG.E.64 desc[UR10][R24.64], R38 ;  /* 0x0000002618007986 */ /* 0x0005e6000c101b0a */
[----:B------:R-:W-:-:S04]  /*6760*/  FFMA R32, R37, R32, -0.16684235632419586182 ;  /* 0xbe2ad8b925207423 */ /* 0x000fc80000000020 */
[----:B------:R-:W-:-:S04]  /*6770*/  FFMA R32, R37, R32, 0.20012299716472625732 ;  /* 0x3e4ced0b25207423 */ /* 0x000fc80000000020 */
[----:B------:R-:W-:-:S04]  /*6780*/  FFMA R32, R37, R32, -0.24999669194221496582 ;  /* 0xbe7fff2225207423 */ /* 0x000fc80000000020 */
[----:B------:R-:W-:-:S04]  /*6790*/  FFMA R32, R37, R32, 0.33333182334899902344 ;  /* 0x3eaaaa7825207423 */ /* 0x000fc80000000020 */
[----:B------:R-:W-:Y:S01]  /*67a0*/  FFMA R40, R37, R32, -0.5 ;  /* 0xbf00000025287423 */ /* 0x000fe20000000020 */
[----:B------:R-:W-:-:S03]  /*67b0*/  I2FP.F32.S32 R32, R21 ;  /* 0x0000001500207245 */ /* 0x000fc60000201400 */
[C---:B------:R-:W-:Y:S02]  /*67c0*/  FMUL R40, R37.reuse, R40 ;  /* 0x0000002825287220 */ /* 0x040fe40000400000 */
[----:B------:R-:W-:Y:S01]  /*67d0*/  FFMA R21, R32, 1.1920928955078125e-07, R17 ;  /* 0x3400000020157823 */ /* 0x000fe20000000011 */
[----:B------:R-:W-:Y:S02]  /*67e0*/  IMAD.SHL.U32 R32, R16, 0x10, RZ ;  /* 0x0000001010207824 */ /* 0x000fe400078e00ff */
[----:B------:R-:W-:Y:S01]  /*67f0*/  FFMA R40, R37, R40, R37 ;  /* 0x0000002825287223 */ /* 0x000fe20000000025 */
[----:B------:R-:W-:Y:S02]  /*6800*/  MOV R37, 0x7f800000 ;  /* 0x7f80000000257802 */ /* 0x000fe40000000f00 */
[----:B------:R-:W-:Y:S01]  /*6810*/  SHF.L.U32 R17, R3, 0x1, RZ ;  /* 0x0000000103117819 */ /* 0x000fe200000006ff */
[----:B------:R-:W-:Y:S02]  /*6820*/  FFMA R21, R21, 0.69314718246459960938, R40 ;  /* 0x3f31721815157823 */ /* 0x000fe40000000028 */
[----:B------:R-:W-:Y:S01]  /*6830*/  @P0 FFMA R21, R0, R37, +INF ;  /* 0x7f80000000150423 */ /* 0x000fe20000000025 */
[----:B------:R-:W-:-:S02]  /*6840*/  LOP3.LUT R17, R3, R17, R32, 0x96, !PT ;  /* 0x0000001103117212 */ /* 0x000fc400078e9620 */
[----:B------:R-:W-:Y:S01]  /*6850*/  FSETP.NEU.AND P0, PT, R0, RZ, PT ;  /* 0x000000ff0000720b */ /* 0x000fe20003f0d000 */
[----:B------:R-:W-:Y:S01]  /*6860*/  FMUL R21, R21, -2 ;  /* 0xc000000015157820 */ /* 0x000fe20000400000 */
[----:B------:R-:W-:-:S04]  /*6870*/  LOP3.LUT R17, R17, R16, RZ, 0x3c, !PT ;  /* 0x0000001011117212 */ /* 0x000fc800078e3cff */
[----:B------:R-:W-:Y:S01]  /*6880*/  FSEL R21, R21, +INF , P0 ;  /* 0x7f80000015157808 */ /* 0x000fe20000000000 */
[----:B------:R2:W-:Y:S01]  /*6890*/  STG.E.64 desc[UR10][R24.64+0x10], R16 ;  /* 0x0000101018007986 */ /* 0x0005e2000c101b0a */
[----:B------:R-:W-:Y:S02]  /*68a0*/  IADD3 R0, PT, PT, R17, R38, RZ ;  /* 0x0000002611007210 */ /* 0x000fe40007ffe0ff */
[----:B------:R-:W-:Y:S01]  /*68b0*/  IADD3 R3, PT, PT, R21, -0xd000000, RZ ;  /* 0xf300000015037810 */ /* 0x000fe20007ffe0ff */
[----:B------:R2:W1:Y:S01]  /*68c0*/  MUFU.RSQ R20, R21 ;  /* 0x0000001500147308 */ /* 0x0004620000001400 */
[----:B------:R-:W-:Y:S02]  /*68d0*/  I2FP.F32.U32 R0, R0 ;  /* 0x0000000000007245 */ /* 0x000fe40000201000 */
[----:B------:R-:W-:Y:S01]  /*68e0*/  ISETP.GT.U32.AND P0, PT, R3, 0x727fffff, PT ;  /* 0x727fffff0300780c */ /* 0x000fe20003f04070 */
[----:B------:R-:W-:-:S05]  /*68f0*/  HFMA2 R3, -RZ, RZ, 0.1495361328125, 0.0004794597625732421875 ;  /* 0x30c90fdbff037431 */ /* 0x000fca00000001ff */
[----:B------:R-:W-:-:S07]  /*6900*/  FFMA R40, R0, R3, 7.314590599882819788e-10 ;  /* 0x30490fdb00287423 */ /* 0x000fce0000000003 */
[----:B--2---:R-:W-:Y:S05]  /*6910*/  @!P0 BRA `(.L_x_100) ;  /* 0x0000000000108947 */ /* 0x004fea0003800000 */
[----:B------:R-:W-:Y:S02]  /*6920*/  MOV R0, R21 ;  /* 0x0000001500007202 */ /* 0x000fe40000000f00 */
[----:B------:R-:W-:-:S07]  /*6930*/  MOV R16, 0x6950 ;  /* 0x0000695000107802 */ /* 0x000fce0000000f00 */
[----:B01----:R-:W-:Y:S05]  /*6940*/  CALL.REL.NOINC `($__internal_1_$__cuda_sm20_sqrt_rn_f32_slowpath) ;  /* 0x0000003800a47944 */ /* 0x003fea0003c00000 */
[----:B------:R-:W-:Y:S05]  /*6950*/  BRA `(.L_x_101) ;  /* 0x0000000000107947 */ /* 0x000fea0003800000 */
.L_x_100:
[----:B-1----:R-:W-:Y:S01]  /*6960*/  FMUL.FTZ R18, R21, R20 ;  /* 0x0000001415127220 */ /* 0x002fe20000410000 */
[----:B------:R-:W-:-:S03]  /*6970*/  FMUL.FTZ R20, R20, 0.5 ;  /* 0x3f00000014147820 */ /* 0x000fc60000410000 */
[----:B------:R-:W-:-:S04]  /*6980*/  FFMA R21, -R18, R18, R21 ;  /* 0x0000001212157223 */ /* 0x000fc80000000115 */
[----:B------:R-:W-:-:S07]  /*6990*/  FFMA R18, R21, R20, R18 ;  /* 0x0000001415127223 */ /* 0x000fce0000000012 */
.L_x_101:
[----:B------:R-:W-:Y:S05]  /*69a0*/  BSYNC.RECONVERGENT B1 ;  /* 0x0000000000017941 */ /* 0x000fea0003800200 */
.L_x_99:
[----:B------:R-:W-:-:S04]  /*69b0*/  FMUL.RZ R40, R40, 0.15915493667125701904 ;  /* 0x3e22f98328287820 */ /* 0x000fc8000040c000 */
[----:B------:R-:W1:Y:S08]  /*69c0*/  MUFU.COS R3, R40 ;  /* 0x0000002800037308 */ /* 0x000e700000000000 */
[----:B------:R-:W2:Y:S01]  /*69d0*/  MUFU.SIN R17, R40 ;  /* 0x0000002800117308 */ /* 0x000ea20000000400 */
[----:B-1----:R-:W-:Y:S01]  /*69e0*/  FMUL R19, R3, R18 ;  /* 0x0000001203137220 */ /* 0x002fe20000400000 */
[----:B------:R-:W-:-:S04]  /*69f0*/  MOV R3, 0x1 ;  /* 0x0000000100037802 */ /* 0x000fc80000000f00 */
[----:B------:R4:W-:Y:S01]  /*6a00*/  STG.E desc[UR10][R24.64+0x20], R19 ;  /* 0x0000201318007986 */ /* 0x0009e2000c10190a */
[----:B--2---:R-:W-:-:S07]  /*6a10*/  FMUL R17, R17, R18 ;  /* 0x0000001211117220 */ /* 0x004fce0000400000 */
.L_x_98:
[----:B------:R-:W-:Y:S05]  /*6a20*/  BSYNC.RECONVERGENT B0 ;  /* 0x0000000000007941 */ /* 0x000fea0003800200 */
.L_x_97:
[----:B------:R-:W2:Y:S01]  /*6a30*/  LDCU UR14, c[0x0][0x3a4] ;  /* 0x00007480ff0e77ac */ /* 0x000ea20008000800 */
[-C--:B------:R-:W-:Y:S01]  /*6a40*/  FMUL R0, R2, R13.reuse ;  /* 0x0000000d02007220 */ /* 0x080fe20000400000 */
[-C--:B------:R-:W-:Y:S01]  /*6a50*/  FMUL R2, R34, R13.reuse ;  /* 0x0000000d22027220 */ /* 0x080fe20000400000 */
[----:B-1----:R-:W-:Y:S01]  /*6a60*/  FMUL R17, R17, R13 ;  /* 0x0000000d11117220 */ /* 0x002fe20000400000 */
[----:B------:R-:W1:Y:S01]  /*6a70*/  LDCU UR7, c[0x0][0x3a8] ;  /* 0x00007500ff0777ac */ /* 0x000e620008000800 */
[----:B------:R0:W-:Y:S01]  /*6a80*/  STG.E desc[UR10][R24.64+0x18], R3 ;  /* 0x0000180318007986 */ /* 0x0001e2000c10190a */
[----:B------:R-:W-:Y:S01]  /*6a90*/  UIADD3 UR6, UPT, UPT, UR4, 0x1, URZ ;  /* 0x0000000104067890 */ /* 0x000fe2000fffe0ff */
[----:B--2---:R-:W-:Y:S01]  /*6aa0*/  FFMA R0, R35, UR14, R0 ;  /* 0x0000000e23007c23 */ /* 0x004fe20008000000 */
[----:B------:R-:W-:Y:S01]  /*6ab0*/  FFMA R33, R33, UR14, R2 ;  /* 0x0000000e21217c23 */ /* 0x000fe20008000002 */
[----:B------:R-:W-:Y:S02]  /*6ac0*/  FFMA R36, R36, UR14, R17 ;  /* 0x0000000e24247c23 */ /* 0x000fe40008000011 */
[----:B---3--:R-:W-:Y:S01]  /*6ad0*/  FADD R9, R0, R9 ;  /* 0x0000000900097221 */ /* 0x008fe20000000000 */
[----:B------:R-:W-:Y:S01]  /*6ae0*/  FADD R8, R33, R8 ;  /* 0x0000000821087221 */ /* 0x000fe20000000000 */
[----:B------:R-:W-:Y:S01]  /*6af0*/  FADD R7, R36, R7 ;  /* 0x0000000724077221 */ /* 0x000fe20000000000 */
[----:B-1----:R-:W-:-:S02]  /*6b00*/  UIADD3 UR7, UPT, UPT, UR7, -0x2, URZ ;  /* 0xfffffffe07077890 */ /* 0x002fc4000fffe0ff */
[----:B------:R0:W-:Y:S02]  /*6b10*/  STG.E desc[UR10][R22.64], R9 ;  /* 0x0000000916007986 */ /* 0x0001e4000c10190a */
[----:B------:R-:W-:Y:S02]  /*6b20*/  UISETP.NE.AND UP0, UPT, UR4, UR7, UPT ;  /* 0x000000070400728c */ /* 0x000fe4000bf05270 */
[----:B------:R0:W-:Y:S01]  /*6b30*/  STG.E desc[UR10][R22.64+0x4], R8 ;  /* 0x0000040816007986 */ /* 0x0001e2000c10190a */
[----:B------:R-:W-:-:S03]  /*6b40*/  UMOV UR4, UR6 ;  /* 0x0000000600047c82 */ /* 0x000fc60008000000 */
[----:B------:R0:W-:Y:S03]  /*6b50*/  STG.E desc[UR10][R22.64+0x8], R7 ;  /* 0x0000080716007986 */ /* 0x0001e6000c10190a */
[----:B------:R-:W-:Y:S05]  /*6b60*/  BRA.U UP0, `(.L_x_102) ;  /* 0xffffffcd00487547 */ /* 0x000fea000b83ffff */
.L_x_53:
[----:B------:R-:W-:Y:S01]  /*6b70*/  ISETP.GE.AND P0, PT, R15, 0x1, PT ;  /* 0x000000010f00780c */ /* 0x000fe20003f06270 */
[----:B-----5:R-:W-:Y:S01]  /*6b80*/  FFMA R13, R9, UR14, R6 ;  /* 0x0000000e090d7c23 */ /* 0x020fe20008000006 */
[----:B0-----:R-:W-:Y:S01]  /*6b90*/  FFMA R5, R8, UR14, R5 ;  /* 0x0000000e08057c23 */ /* 0x001fe20008000005 */
[----:B------:R-:W-:Y:S01]  /*6ba0*/  FFMA R17, R7, UR14, R4 ;  /* 0x0000000e07117c23 */ /* 0x000fe20008000004 */
[----:B------:R-:W-:Y:S01]  /*6bb0*/  BSSY.RECONVERGENT B1, `(.L_x_103) ;  /* 0x000003a000017945 */ /* 0x000fe20003800200 */
[----:B------:R-:W-:Y:S01]  /*6bc0*/  HFMA2 R33, -RZ, RZ, 0, 0 ;  /* 0x00000000ff217431 */ /* 0x000fe200000001ff */
[----:B------:R0:W-:Y:S01]  /*6bd0*/  STG.E desc[UR10][R26.64], R13 ;  /* 0x0000000d1a007986 */ /* 0x0001e2000c10190a */
[----:B------:R-:W-:Y:S01]  /*6be0*/  HFMA2 R2, -RZ, RZ, 0, 0 ;  /* 0x00000000ff027431 */ /* 0x000fe200000001ff */
[----:B---34-:R-:W-:Y:S02]  /*6bf0*/  MOV R19, RZ ;  /* 0x000000ff00137202 */ /* 0x018fe40000000f00 */
[----:B------:R0:W-:Y:S04]  /*6c00*/  STG.E desc[UR10][R26.64+0x4], R5 ;  /* 0x000004051a007986 */ /* 0x0001e8000c10190a */
[----:B------:R0:W-:Y:S01]  /*6c10*/  STG.E desc[UR10][R26.64+0x8], R17 ;  /* 0x000008111a007986 */ /* 0x0001e2000c10190a */
[----:B------:R-:W-:Y:S06]  /*6c20*/  BAR.SYNC.DEFER_BLOCKING 0x0 ;  /* 0x0000000000007b1d */ /* 0x000fec0000010000 */
[----:B------:R-:W-:Y:S05]  /*6c30*/  @!P0 BRA `(.L_x_104) ;  /* 0x0000000000c48947 */ /* 0x000fea0003800000 */
[----:B------:R-:W2:Y:S04]  /*6c40*/  LDG.E R2, desc[UR10][R28.64+0x4] ;  /* 0x0000040a1c027981 */ /* 0x000ea8000c1e1900 */
[----:B------:R-:W3:Y:S04]  /*6c50*/  LDG.E R0, desc[UR10][R28.64] ;  /* 0x0000000a1c007981 */ /* 0x000ee8000c1e1900 */
[----:B------:R-:W4:Y:S01]  /*6c60*/  LDG.E R4, desc[UR10][R28.64+0x8] ;  /* 0x0000080a1c047981 */ /* 0x000f22000c1e1900 */
[----:B------:R-:W-:Y:S01]  /*6c70*/  BSSY.RECONVERGENT B0, `(.L_x_105) ;  /* 0x0000013000007945 */ /* 0x000fe20003800200 */
[----:B--2---:R-:W-:Y:S01]  /*6c80*/  FADD R19, R5, -R2 ;  /* 0x8000000205137221 */ /* 0x004fe20000000000 */
[----:B---3--:R-:W-:-:S03]  /*6c90*/  FADD R33, R13, -R0 ;  /* 0x800000000d217221 */ /* 0x008fc60000000000 */
[----:B------:R-:W-:Y:S01]  /*6ca0*/  FMUL R0, R19, R19 ;  /* 0x0000001313007220 */ /* 0x000fe20000400000 */
[----:B----4-:R-:W-:-:S03]  /*6cb0*/  FADD R2, R17, -R4 ;  /* 0x8000000411027221 */ /* 0x010fc60000000000 */
[----:B------:R-:W-:-:S04]  /*6cc0*/  FFMA R3, R33, R33, R0 ;  /* 0x0000002121037223 */ /* 0x000fc80000000000 */
[----:B------:R-:W-:-:S04]  /*6cd0*/  FFMA R3, R2, R2, R3 ;  /* 0x0000000202037223 */ /* 0x000fc80000000003 */
[----:B------:R1:W2:Y:S01]  /*6ce0*/  MUFU.RSQ R4, R3 ;  /* 0x0000000300047308 */ /* 0x0002a20000001400 */
[----:B------:R-:W-:-:S04]  /*6cf0*/  IADD3 R0, PT, PT, R3, -0xd000000, RZ ;  /* 0xf300000003007810 */ /* 0x000fc80007ffe0ff */
[----:B------:R-:W-:-:S13]  /*6d00*/  ISETP.GT.U32.AND P0, PT, R0, 0x727fffff, PT ;  /* 0x727fffff0000780c */ /* 0x000fda0003f04070 */
[----:B-12---:R-:W-:Y:S05]  /*6d10*/  @!P0 BRA `(.L_x_106) ;  /* 0x0000000000108947 */ /* 0x006fea0003800000 */
[----:B------:R-:W-:Y:S01]  /*6d20*/  IMAD.MOV.U32 R0, RZ, RZ, R3 ;  /* 0x000000ffff007224 */ /* 0x000fe200078e0003 */
[----:B------:R-:W-:-:S07]  /*6d30*/  MOV R16, 0x6d50 ;  /* 0x00006d5000107802 */ /* 0x000fce0000000f00 */
[----:B0-----:R-:W-:Y:S05]  /*6d40*/  CALL.REL.NOINC `($__internal_1_$__cuda_sm20_sqrt_rn_f32_slowpath) ;  /* 0x0000003400a47944 */ /* 0x001fea0003c00000 */
[----:B------:R-:W-:Y:S05]  /*6d50*/  BRA `(.L_x_107) ;  /* 0x0000000000107947 */ /* 0x000fea0003800000 */
.L_x_106:
[----:B------:R-:W-:Y:S01]  /*6d60*/  FMUL.FTZ R18, R3, R4 ;  /* 0x0000000403127220 */ /* 0x000fe20000410000 */
[----:B------:R-:W-:-:S03]  /*6d70*/  FMUL.FTZ R0, R4, 0.5 ;  /* 0x3f00000004007820 */ /* 0x000fc60000410000 */
[----:B------:R-:W-:-:S04]  /*6d80*/  FFMA R3, -R18, R18, R3 ;  /* 0x0000001212037223 */ /* 0x000fc80000000103 */
[----:B------:R-:W-:-:S07]  /*6d90*/  FFMA R18, R3, R0, R18 ;  /* 0x0000000003127223 */ /* 0x000fce0000000012 */
.L_x_107:
[----:B------:R-:W-:Y:S05]  /*6da0*/  BSYNC.RECONVERGENT B0 ;  /* 0x0000000000007941 */ /* 0x000fea0003800200 */
.L_x_105:
[----:B------:R-:W1:Y:S01]  /*6db0*/  F2F.F64.F32 R38, R18 ;  /* 0x0000001200267310 */ /* 0x000e620000201800 */
[----:B------:R-:W-:Y:S01]  /*6dc0*/  MOV R20, 0x1 ;  /* 0x0000000100147802 */ /* 0x000fe20000000f00 */
        /* <DEDUP_REMOVED lines=17> */
.L_x_109:
[----:B------:R-:W-:Y:S05]  /*6ee0*/  BSYNC.RECONVERGENT B2 ;  /* 0x0000000000027941 */ /* 0x000fea0003800200 */
.L_x_108:
[----:B------:R-:W-:-:S10]  /*6ef0*/  DADD R46, R46, 1 ;  /* 0x3ff000002e2e7429 */ /* 0x000fd40000000000 */
[----:B------:R-:W1:Y:S02]  /*6f00*/  F2F.F32.F64 R46, R46 ;  /* 0x0000002e002e7310 */ /* 0x000e640000301000 */
[----:B-1----:R-:W-:-:S04]  /*6f10*/  FMUL R0, R46, -20 ;  /* 0xc1a000002e007820 */ /* 0x002fc80000400000 */
[-C--:B------:R-:W-:Y:S01]  /*6f20*/  FFMA R33, R33, R0.reuse, RZ ;  /* 0x0000000021217223 */ /* 0x080fe200000000ff */
[-C--:B------:R-:W-:Y:S01]  /*6f30*/  FFMA R19, R19, R0.reuse, RZ ;  /* 0x0000000013137223 */ /* 0x080fe200000000ff */
[----:B------:R-:W-:-:S07]  /*6f40*/  FFMA R2, R2, R0, RZ ;  /* 0x0000000002027223 */ /* 0x000fce00000000ff */
.L_x_104:
[----:B------:R-:W-:Y:S05]  /*6f50*/  BSYNC.RECONVERGENT B1 ;  /* 0x0000000000017941 */ /* 0x000fea0003800200 */
.L_x_103:
[----:B------:R-:W-:Y:S01]  /*6f60*/  ISETP.GE.AND P0, PT, R15, UR5, PT ;  /* 0x000000050f007c0c */ /* 0x000fe2000bf06270 */
[----:B------:R-:W-:-:S12]  /*6f70*/  BSSY.RECONVERGENT B1, `(.L_x_110) ;  /* 0x0000033000017945 */ /* 0x000fd80003800200 */
[----:B------:R-:W-:Y:S05]  /*6f80*/  @P0 BRA `(.L_x_111) ;  /* 0x0000000000c40947 */ /* 0x000fea0003800000 */
        /* <DEDUP_REMOVED lines=16> */
[----:B0-----:R-:W-:Y:S05]  /*7090*/  CALL.REL.NOINC `($__internal_1_$__cuda_sm20_sqrt_rn_f32_slowpath) ;  /* 0x0000003000d07944 */ /* 0x001fea0003c00000 */
[----:B------:R-:W-:Y:S05]  /*70a0*/  BRA `(.L_x_114) ;  /* 0x0000000000107947 */ /* 0x000fea0003800000 */
.L_x_113:
[----:B------:R-:W-:Y:S01]  /*70b0*/  FMUL.FTZ R18, R3, R16 ;  /* 0x0000001003127220 */ /* 0x000fe20000410000 */
[----:B------:R-:W-:-:S03]  /*70c0*/  FMUL.FTZ R0, R16, 0.5 ;  /* 0x3f00000010007820 */ /* 0x000fc60000410000 */
[----:B------:R-:W-:-:S04]  /*70d0*/  FFMA R3, -R18, R18, R3 ;  /* 0x0000001212037223 */ /* 0x000fc80000000103 */
[----:B------:R-:W-:-:S07]  /*70e0*/  FFMA R18, R3, R0, R18 ;  /* 0x0000000003127223 */ /* 0x000fce0000000012 */
.L_x_114:
[----:B------:R-:W-:Y:S05]  /*70f0*/  BSYNC.RECONVERGENT B0 ;  /* 0x0000000000007941 */ /* 0x000fea0003800200 */
.L_x_112:
[----:B------:R-:W1:Y:S01]  /*7100*/  F2F.F64.F32 R38, R18 ;  /* 0x0000001200267310 */ /* 0x000e620000201800 */
[----:B------:R-:W-:Y:S01]  /*7110*/  HFMA2 R20, -RZ, RZ, 0, 5.9604644775390625e-08 ;  /* 0x00000001ff147431 */ /* 0x000fe200000001ff */
[----:B------:R-:W-:Y:S01]  /*7120*/  UMOV UR4, 0x9999999a ;  /* 0x9999999a00047882 */ /* 0x000fe20000000000 */
[----:B------:R-:W-:Y:S01]  /*7130*/  UMOV UR5, 0x3fe99999 ;  /* 0x3fe9999900057882 */ /* 0x000fe20000000000 */
[----:B------:R-:W-:Y:S04]  /*7140*/  BSSY.RECONVERGENT B2, `(.L_x_115) ;  /* 0x000000f000027945 */ /* 0x000fe80003800200 */
[----:B-1----:R-:W0:Y:S02]  /*7150*/  MUFU.RCP64H R21, R39 ;  /* 0x0000002700157308 */ /* 0x002e240000001800 */
        /* <DEDUP_REMOVED lines=13> */
.L_x_116:
[----:B------:R-:W-:Y:S05]  /*7230*/  BSYNC.RECONVERGENT B2 ;  /* 0x0000000000027941 */ /* 0x000fea0003800200 */
.L_x_115:
[----:B------:R-:W-:-:S10]  /*7240*/  DADD R46, R46, 1 ;  /* 0x3ff000002e2e7429 */ /* 0x000fd40000000000 */
[----:B------:R-:W0:Y:S02]  /*7250*/  F2F.F32.F64 R46, R46 ;  /* 0x0000002e002e7310 */ /* 0x000e240000301000 */
[----:B0-----:R-:W-:-:S04]  /*7260*/  FMUL R0, R46, -20 ;  /* 0xc1a000002e007820 */ /* 0x001fc80000400000 */
[-C--:B------:R-:W-:Y:S01]  /*7270*/  FFMA R33, R6, R0.reuse, R33 ;  /* 0x0000000006217223 */ /* 0x080fe20000000021 */
[-C--:B------:R-:W-:Y:S01]  /*7280*/  FFMA R19, R4, R0.reuse, R19 ;  /* 0x0000000004137223 */ /* 0x080fe20000000013 */
[----:B------:R-:W-:-:S07]  /*7290*/  FFMA R2, R29, R0, R2 ;  /* 0x000000001d027223 */ /* 0x000fce0000000002 */
.L_x_111:
[----:B------:R-:W-:Y:S05]  /*72a0*/  BSYNC.RECONVERGENT B1 ;  /* 0x0000000000017941 */ /* 0x000fea0003800200 */
.L_x_110:
[----:B------:R-:W1:Y:S02]  /*72b0*/  LDCU UR4, c[0x0][0x3b0] ;  /* 0x00007600ff0477ac */ /* 0x000e640008000800 */
[----:B-1----:R-:W-:-:S09]  /*72c0*/  UISETP.GE.AND UP0, UPT, UR4, 0x4, UPT ;  /* 0x000000040400788c */ /* 0x002fd2000bf06270 */
[----:B------:R-:W-:Y:S05]  /*72d0*/  BRA.U !UP0, `(.L_x_117) ;  /* 0x0000001908b07547 */ /* 0x000fea000b800000 */
[----:B------:R-:W-:Y:S02]  /*72e0*/  UIADD3 UR6, UPT, UPT, UR4, -0x3, URZ ;  /* 0xfffffffd04067890 */ /* 0x000fe4000fffe0ff */
[----:B------:R-:W-:Y:S02]  /*72f0*/  UIADD3 UR4, UPT, UPT, UR4, -0x4, URZ ;  /* 0xfffffffc04047890 */ /* 0x000fe4000fffe0ff */
[----:B------:R-:W-:Y:S02]  /*7300*/  ULOP3.LUT UR7, UR6, 0x3, URZ, 0xc0, !UPT ;  /* 0x0000000306077892 */ /* 0x000fe4000f8ec0ff */
[----:B------:R-:W-:-:S03]  /*7310*/  UISETP.GE.U32.AND UP0, UPT, UR4, 0x3, UPT ;  /* 0x000000030400788c */ /* 0x000fc6000bf06070 */
[----:B------:R-:W-:-:S06]  /*7320*/  UMOV UR4, 0x3 ;  /* 0x0000000300047882 */ /* 0x000fcc0000000000 */
[----:B------:R-:W-:Y:S05]  /*7330*/  BRA.U !UP0, `(.L_x_118) ;  /* 0x0000000d08c47547 */ /* 0x000fea000b800000 */
[----:B------:R-:W-:Y:S01]  /*7340*/  ULOP3.LUT UR4, UR6, 0xfffffffc, URZ, 0xc0, !UPT ;  /* 0xfffffffc06047892 */ /* 0x000fe2000f8ec0ff */
[----:B0-----:R-:W-:Y:S01]  /*7350*/  IADD3 R26, PT, PT, R15, 0x2, RZ ;  /* 0x000000020f1a7810 */ /* 0x001fe20007ffe0ff */
[----:B------:R-:W-:Y:S02]  /*7360*/  UMOV UR5, 0x2 ;  /* 0x0000000200057882 */ /* 0x000fe40000000000 */
[----:B------:R-:W-:-:S12]  /*7370*/  UIADD3 UR4, UPT, UPT, -UR4, URZ, URZ ;  /* 0x000000ff04047290 */ /* 0x000fd8000fffe1ff */
.L_x_127:
[----:B------:R-:W0:Y:S01]  /*7380*/  LDC R16, c[0x0][0x3b0] ;  /* 0x0000ec00ff107b82 */ /* 0x000e220000000800 */
        /* <DEDUP_REMOVED lines=10> */
[----:B------:R-:W-:-:S04]  /*7430*/  IMAD R3, R0, R27, RZ ;  /* 0x0000001b00037224 */ /* 0x000fc800078e02ff */
        /* <DEDUP_REMOVED lines=8> */
[----:B------:R-:W-:-:S05]  /*74c0*/  @!P0 IMAD.IADD R0, R0, 0x1, -R27 ;  /* 0x0000000100008824 */ /* 0x000fca00078e0a1b */
[----:B------:R-:W-:Y:S02]  /*74d0*/  @!P1 IADD3 R0, PT, PT, -R0, RZ, RZ ;  /* 0x000000ff00009210 */ /* 0x000fe40007ffe1ff */
[----:B------:R-:W-:-:S05]  /*74e0*/  @!P2 LOP3.LUT R0, RZ, R16, RZ, 0x33, !PT ;  /* 0x00000010ff00a212 */ /* 0x000fca00078e33ff */
[----:B------:R-:W-:-:S05]  /*74f0*/  IMAD.WIDE R20, R0, 0xc, R30 ;  /* 0x0000000c00147825 */ /* 0x000fca00078e021e */
[----:B------:R-:W2:Y:S04]  /*7500*/  LDG.E R28, desc[UR10][R20.64+0x4] ;  /* 0x0000040a141c7981 */ /* 0x000ea8000c1e1900 */
[----:B------:R-:W3:Y:S04]  /*7510*/  LDG.E R34, desc[UR10][R20.64] ;  /* 0x0000000a14227981 */ /* 0x000ee8000c1e1900 */
[----:B------:R0:W4:Y:S01]  /*7520*/  LDG.E R0, desc[UR10][R20.64+0x8] ;  /* 0x0000080a14007981 */ /* 0x000122000c1e1900 */
[----:B------:R-:W-:Y:S01]  /*7530*/  UMOV UR8, 0x9999999a ;  /* 0x9999999a00087882 */ /* 0x000fe20000000000 */
[----:B------:R-:W-:Y:S01]  /*7540*/  UMOV UR9, 0x3fc99999 ;  /* 0x3fc9999900097882 */ /* 0x000fe20000000000 */
[----:B------:R-:W-:Y:S01]  /*7550*/  BSSY.RECONVERGENT B2, `(.L_x_119) ;  /* 0x000001a000027945 */ /* 0x000fe20003800200 */
[----:B0-----:R-:W-:Y:S01]  /*7560*/  IADD3 R20, PT, PT, R26, 0x3, RZ ;  /* 0x000000031a147810 */ /* 0x001fe20007ffe0ff */
        /* <DEDUP_REMOVED lines=24> */
.L_x_120:
[----:B------:R-:W-:Y:S05]  /*76f0*/  BSYNC.RECONVERGENT B2 ;  /* 0x0000000000027941 */ /* 0x000fea0003800200 */
.L_x_119:
        /* <DEDUP_REMOVED lines=57> */
.L_x_122:
[----:B------:R-:W-:Y:S05]  /*7a90*/  BSYNC.RECONVERGENT B2 ;  /* 0x0000000000027941 */ /* 0x000fea0003800200 */
.L_x_121:
        /* <DEDUP_REMOVED lines=56> */
[----:B------:R-:W-:-:S07]  /*7e20*/  IMAD.MOV.U32 R3, RZ, RZ, R0 ;  /* 0x000000ffff037224 */ /* 0x000fce00078e0000 */
.L_x_124:
[----:B------:R-:W-:Y:S05]  /*7e30*/  BSYNC.RECONVERGENT B2 ;  /* 0x0000000000027941 */ /* 0x000fea0003800200 */
.L_x_123:
        /* <DEDUP_REMOVED lines=9> */
[----:B0-----:R-:W-:Y:S02]  /*7ed0*/  MOV R18, RZ ;  /* 0x000000ff00127202 */ /* 0x001fe40000000f00 */
        /* <DEDUP_REMOVED lines=45> */
.L_x_126:
[----:B------:R-:W-:Y:S05]  /*81b0*/  BSYNC.RECONVERGENT B2 ;  /* 0x0000000000027941 */ /* 0x000fea0003800200 */
.L_x_125:
        /* <DEDUP_REMOVED lines=9> */
.L_x_118:
[----:B------:R-:W-:-:S09]  /*8250*/  UISETP.NE.AND UP0, UPT, UR7, URZ, UPT ;  /* 0x000000ff0700728c */ /* 0x000fd2000bf05270 */
[----:B------:R-:W-:Y:S05]  /*8260*/  BRA.U !UP0, `(.L_x_117) ;  /* 0x0000000908cc7547 */ /* 0x000fea000b800000 */
[----:B------:R-:W-:-:S09]  /*8270*/  UISETP.NE.AND UP0, UPT, UR7, 0x1, UPT ;  /* 0x000000010700788c */ /* 0x000fd2000bf05270 */
[----:B------:R-:W-:Y:S05]  /*8280*/  BRA.U !UP0, `(.L_x_128) ;  /* 0x0000000508d07547 */ /* 0x000fea000b800000 */
[----:B------:R-:W1:Y:S01]  /*8290*/  LDC R16, c[0x0][0x3b0] ;  /* 0x0000ec00ff107b82 */ /* 0x000e620000000800 */
[----:B------:R-:W-:-:S05]  /*82a0*/  VIADD R0, R12, UR4 ;  /* 0x000000040c007c36 */ /* 0x000fca0008000000 */
[----:B------:R-:W-:Y:S02]  /*82b0*/  IABS R4, R0 ;  /* 0x0000000000047213 */ /* 0x000fe40000000000 */
[----:B------:R-:W-:Y:S02]  /*82c0*/  ISETP.GE.AND P1, PT, R0, RZ, PT ;  /* 0x000000ff0000720c */ /* 0x000fe40003f26270 */
[----:B-1----:R-:W-:Y:S02]  /*82d0*/  IABS R6, R16 ;  /* 0x0000001000067213 */ /* 0x002fe40000000000 */
[----:B------:R-:W-:Y:S02]  /*82e0*/  ISETP.NE.AND P2, PT, R16, RZ, PT ;  /* 0x000000ff1000720c */ /* 0x000fe40003f45270 */
[----:B------:R-:W1:Y:S08]  /*82f0*/  I2F.RP R3, R6 ;  /* 0x0000000600037306 */ /* 0x000e700000209400 */
[----:B-1----:R-:W1:Y:S02]  /*8300*/  MUFU.RCP R3, R3 ;  /* 0x0000000300037308 */ /* 0x002e640000001000 */
[----:B-1----:R-:W-:-:S06]  /*8310*/  IADD3 R20, PT, PT, R3, 0xffffffe, RZ ;  /* 0x0ffffffe03147810 */ /* 0x002fcc0007ffe0ff */
[----:B------:R1:W0:Y:S02]  /*8320*/  F2I.FTZ.U32.TRUNC.NTZ R21, R20 ;  /* 0x0000001400157305 */ /* 0x000224000021f000 */
[----:B-1----:R-:W-:Y:S02]  /*8330*/  MOV R20, RZ ;  /* 0x000000ff00147202 */ /* 0x002fe40000000f00 */
[----:B0-----:R-:W-:-:S05]  /*8340*/  IADD3 R27, PT, PT, RZ, -R21, RZ ;  /* 0x80000015ff1b7210 */ /* 0x001fca0007ffe0ff */
        /* <DEDUP_REMOVED lines=42> */
.L_x_130:
[----:B------:R-:W-:Y:S05]  /*85f0*/  BSYNC.RECONVERGENT B2 ;  /* 0x0000000000027941 */ /* 0x000fea0003800200 */
.L_x_129:
        /* <DEDUP_REMOVED lines=56> */
.L_x_132:
[----:B------:R-:W-:Y:S05]  /*8980*/  BSYNC.RECONVERGENT B2 ;  /* 0x0000000000027941 */ /* 0x000fea0003800200 */
.L_x_131:
[-C--:B------:R-:W-:Y:S01]  /*8990*/  FFMA R33, R20, R0.reuse, R33 ;  /* 0x0000000014217223 */ /* 0x080fe20000000021 */
[-C--:B------:R-:W-:Y:S01]  /*89a0*/  FFMA R19, R18, R0.reuse, R19 ;  /* 0x0000000012137223 */ /* 0x080fe20000000013 */
[----:B------:R-:W-:Y:S01]  /*89b0*/  FFMA R2, R15, R0, R2 ;  /* 0x000000000f027223 */ /* 0x000fe20000000002 */
[----:B------:R-:W-:-:S12]  /*89c0*/  UIADD3 UR4, UPT, UPT, UR4, 0x2, URZ ;  /* 0x0000000204047890 */ /* 0x000fd8000fffe0ff */
.L_x_128:
[----:B------:R-:W-:-:S04]  /*89d0*/  ULOP3.LUT UR6, UR6, 0x1, URZ, 0xc0, !UPT ;  /* 0x0000000106067892 */ /* 0x000fc8000f8ec0ff */
[----:B------:R-:W-:-:S09]  /*89e0*/  UISETP.NE.U32.AND UP0, UPT, UR6, 0x1, UPT ;  /* 0x000000010600788c */ /* 0x000fd2000bf05070 */
[----:B------:R-:W-:Y:S05]  /*89f0*/  BRA.U UP0, `(.L_x_117) ;  /* 0x0000000100e87547 */ /* 0x000fea000b800000 */
        /* <DEDUP_REMOVED lines=10> */
[----:B-1----:R-:W-:Y:S02]  /*8aa0*/  MOV R20, RZ ;  /* 0x000000ff00147202 */ /* 0x002fe40000000f00 */
        /* <DEDUP_REMOVED lines=16> */
[----:B------:R-:W0:Y:S01]  /*8bb0*/  LDG.E R0, desc[UR10][R30.64+0x8] ;  /* 0x0000080a1e007981 */ /* 0x000e22000c1e1900 */
[----:B------:R-:W-:Y:S01]  /*8bc0*/  UMOV UR4, 0x9999999a ;  /* 0x9999999a00047882 */ /* 0x000fe20000000000 */
[----:B------:R-:W-:Y:S01]  /*8bd0*/  UMOV UR5, 0x3fc99999 ;  /* 0x3fc9999900057882 */ /* 0x000fe20000000000 */
[----:B------:R-:W-:Y:S01]  /*8be0*/  BSSY.RECONVERGENT B2, `(.L_x_133) ;  /* 0x0000018000027945 */ /* 0x000fe20003800200 */
[----:B--2---:R-:W-:Y:S01]  /*8bf0*/  FADD R4, R5, -R4 ;  /* 0x8000000405047221 */ /* 0x004fe20000000000 */
[----:B---3--:R-:W-:-:S03]  /*8c00*/  FADD R6, R13, -R6 ;  /* 0x800000060d067221 */ /* 0x008fc60000000000 */
[----:B------:R-:W-:Y:S01]  /*8c10*/  FMUL R3, R4, R4 ;  /* 0x0000000404037220 */ /* 0x000fe20000400000 */
[----:B0-----:R-:W-:-:S03]  /*8c20*/  FADD R17, R17, -R0 ;  /* 0x8000000011117221 */ /* 0x001fc60000000000 */
        /* <DEDUP_REMOVED lines=19> */
.L_x_134:
[----:B------:R-:W-:Y:S05]  /*8d60*/  BSYNC.RECONVERGENT B2 ;  /* 0x0000000000027941 */ /* 0x000fea0003800200 */
.L_x_133:
[-C--:B------:R-:W-:Y:S01]  /*8d70*/  FFMA R33, R6, R0.reuse, R33 ;  /* 0x0000000006217223 */ /* 0x080fe20000000021 */
[-C--:B------:R-:W-:Y:S01]  /*8d80*/  FFMA R19, R4, R0.reuse, R19 ;  /* 0x0000000004137223 */ /* 0x080fe20000000013 */
[----:B------:R-:W-:-:S07]  /*8d90*/  FFMA R2, R17, R0, R2 ;  /* 0x0000000011027223 */ /* 0x000fce0000000002 */
.L_x_117:
[----:B------:R-:W2:Y:S01]  /*8da0*/  LDG.E R6, desc[UR10][R24.64+0x18] ;  /* 0x0000180a18067981 */ /* 0x000ea2000c1e1900 */
[----:B------:R-:W1:Y:S01]  /*8db0*/  LDCU UR4, c[0x0][0x3a4] ;  /* 0x00007480ff0477ac */ /* 0x000e620008000800 */
[C---:B0-----:R-:W-:Y:S01]  /*8dc0*/  FFMA R5, -R14.reuse, R9, R33 ;  /* 0x000000090e057223 */ /* 0x041fe20000000121 */
[C---:B------:R-:W-:Y:S01]  /*8dd0*/  FFMA R11, -R14.reuse, R8, R19 ;  /* 0x000000080e0b7223 */ /* 0x040fe20000000113 */
[----:B------:R-:W-:Y:S01]  /*8de0*/  FFMA R13, -R14, R7, R2 ;  /* 0x000000070e0d7223 */ /* 0x000fe20000000102 */
[----:B------:R-:W-:Y:S01]  /*8df0*/  BSSY.RECONVERGENT B0, `(.L_x_135) ;  /* 0x0000056000007945 */ /* 0x000fe20003800200 */
[----:B-1----:R-:W-:Y:S01]  /*8e00*/  FMUL R5, R5, UR4 ;  /* 0x0000000405057c20 */ /* 0x002fe20008400000 */
[----:B------:R-:W-:Y:S01]  /*8e10*/  FMUL R11, R11, UR4 ;  /* 0x000000040b0b7c20 */ /* 0x000fe20008400000 */
[----:B------:R-:W-:Y:S01]  /*8e20*/  FMUL R13, R13, UR4 ;  /* 0x000000040d0d7c20 */ /* 0x000fe20008400000 */
[----:B--2---:R-:W-:-:S13]  /*8e30*/  ISETP.NE.AND P0, PT, R6, 0x1, PT ;  /* 0x000000010600780c */ /* 0x004fda0003f05270 */
[----:B------:R-:W-:Y:S05]  /*8e40*/  @!P0 BRA `(.L_x_136) ;  /* 0x0000000400348947 */ /* 0x000fea0003800000 */
[----:B------:R-:W2:Y:S04]  /*8e50*/  LDG.E.64 R14, desc[UR10][R24.64] ;  /* 0x0000000a180e7981 */ /* 0x000ea8000c1e1b00 */
[----:B------:R-:W3:Y:S04]  /*8e60*/  LDG.E.64 R2, desc[UR10][R24.64+0x10] ;  /* 0x0000100a18027981 */ /* 0x000ee8000c1e1b00 */
[----:B------:R-:W4:Y:S01]  /*8e70*/  LDG.E.64 R16, desc[UR10][R24.64+0x8] ;  /* 0x0000080a18107981 */ /* 0x000f22000c1e1b00 */
[----:B------:R-:W-:Y:S01]  /*8e80*/  BSSY.RECONVERGENT B1, `(.L_x_137) ;  /* 0x0000040000017945 */ /* 0x000fe20003800200 */
[----:B--2---:R-:W-:-:S04]  /*8e90*/  SHF.R.U32.HI R0, RZ, 0x2, R15 ;  /* 0x00000002ff007819 */ /* 0x004fc8000001160f */
[----:B------:R-:W-:Y:S01]  /*8ea0*/  LOP3.LUT R0, R0, R15, RZ, 0x3c, !PT ;  /* 0x0000000f00007212 */ /* 0x000fe200078e3cff */
[----:B---3--:R0:W-:Y:S01]  /*8eb0*/  STG.E.64 desc[UR10][R24.64+0x8], R2 ;  /* 0x0000080218007986 */ /* 0x0081e2000c101b0a */
[----:B------:R-:W-:Y:S02]  /*8ec0*/  SHF.L.U32 R15, R3, 0x4, RZ ;  /* 0x00000004030f7819 */ /* 0x000fe400000006ff */
[----:B------:R-:W-:-:S04]  /*8ed0*/  SHF.L.U32 R4, R0, 0x1, RZ ;  /* 0x0000000100047819 */ /* 0x000fc800000006ff */
[----:B------:R-:W-:Y:S02]  /*8ee0*/  LOP3.LUT R4, R0, R4, R15, 0x96, !PT ;  /* 0x0000000400047212 */ /* 0x000fe400078e960f */
[----:B------:R-:W-:Y:S02]  /*8ef0*/  MOV R15, 0x2f800000 ;  /* 0x2f800000000f7802 */ /* 0x000fe40000000f00 */
[----:B------:R-:W-:-:S04]  /*8f00*/  LOP3.LUT R18, R4, R3, RZ, 0x3c, !PT ;  /* 0x0000000304127212 */ /* 0x000fc800078e3cff */
[----:B------:R-:W-:-:S04]  /*8f10*/  IADD3 R0, PT, PT, R14, 0x587c5, R18 ;  /* 0x000587c50e007810 */ /* 0x000fc80007ffe012 */
[----:B------:R-:W-:-:S05]  /*8f20*/  I2FP.F32.U32 R0, R0 ;  /* 0x0000000000007245 */ /* 0x000fca0000201000 */
[----:B------:R-:W-:Y:S01]  /*8f30*/  FFMA R12, R0, R15, 1.1641532182693481445e-10 ;  /* 0x2f000000000c7423 */ /* 0x000fe2000000000f */
[----:B------:R-:W-:-:S04]  /*8f40*/  HFMA2 R15, -RZ, RZ, 1.5048828125, 33.21875 ;  /* 0x3e055027ff0f7431 */ /* 0x000fc800000001ff */
[----:B------:R-:W-:-:S13]  /*8f50*/  FSETP.GEU.AND P0, PT, R12, 1.175494350822287508e-38, PT ;  /* 0x008000000c00780b */ /* 0x000fda0003f0e000 */
[----:B------:R-:W-:-:S05]  /*8f60*/  @!P0 FMUL R12, R12, 8388608 ;  /* 0x4b0000000c0c8820 */ /* 0x000fca0000400000 */
[----:B------:R-:W-:-:S04]  /*8f70*/  IADD3 R0, PT, PT, R12, -0x3f2aaaab, RZ ;  /* 0xc0d555550c007810 */ /* 0x000fc80007ffe0ff */
[----:B------:R-:W-:-:S04]  /*8f80*/  LOP3.LUT R19, R0, 0xff800000, RZ, 0xc0, !PT ;  /* 0xff80000000137812 */ /* 0x000fc800078ec0ff */
[-C--:B------:R-:W-:Y:S02]  /*8f90*/  IADD3 R0, PT, PT, R12, -R19.reuse, RZ ;  /* 0x800000130c007210 */ /* 0x080fe40007ffe0ff */
[----:B------:R-:W-:-:S03]  /*8fa0*/  I2FP.F32.S32 R19, R19 ;  /* 0x0000001300137245 */ /* 0x000fc60000201400 */
[----:B------:R-:W-:Y:S01]  /*8fb0*/  FADD R4, R0, -1 ;  /* 0xbf80000000047421 */ /* 0x000fe20000000000 */
[----:B------:R-:W-:Y:S02]  /*8fc0*/  FSEL R0, RZ, -23, P0 ;  /* 0xc1b80000ff007808 */ /* 0x000fe40000000000 */
[----:B------:R-:W-:Y:S01]  /*8fd0*/  ISETP.GT.U32.AND P0, PT, R12, 0x7f7fffff, PT ;  /* 0x7f7fffff0c00780c */ /* 0x000fe20003f04070 */
[----:B------:R-:W-:Y:S02]  /*8fe0*/  FFMA R15, R4, -R15, 0.14084610342979431152 ;  /* 0x3e1039f6040f7423 */ /* 0x000fe4000000080f */
[----:B------:R-:W-:Y:S01]  /*8ff0*/  FFMA R19, R19, 1.1920928955078125e-07, R0 ;  /* 0x3400000013137823 */ /* 0x000fe20000000000 */
[----:B------:R-:W-:Y:S01]  /*9000*/  SHF.L.U32 R0, R18, 0x4, RZ ;  /* 0x0000000412007819 */ /* 0x000fe200000006ff */
        /* <DEDUP_REMOVED lines=11> */
[----:B------:R-:W-:Y:S02]  /*90c0*/  MOV R21, 0x7f800000 ;  /* 0x7f80000000157802 */ /* 0x000fe40000000f00 */
[----:B------:R-:W-:Y:S01]  /*90d0*/  SHF.L.U32 R4, R15, 0x1, RZ ;  /* 0x000000010f047819 */ /* 0x000fe200000006ff */
[----:B------:R-:W-:Y:S01]  /*90e0*/  FFMA R20, R19, 0.69314718246459960938, R16 ;  /* 0x3f31721813147823 */ /* 0x000fe20000000010 */
[----:B------:R-:W-:Y:S02]  /*90f0*/  VIADD R16, R14, 0xb0f8a ;  /* 0x000b0f8a0e107836 */ /* 0x000fe40000000000 */
[C---:B------:R-:W-:Y:S01]  /*9100*/  @P0 FFMA R20, R12.reuse, R21, +INF ;  /* 0x7f8000000c140423 */ /* 0x040fe20000000015 */
[----:B------:R-:W-:Y:S01]  /*9110*/  LOP3.LUT R19, R15, R4, R0, 0x96, !PT ;  /* 0x000000040f137212 */ /* 0x000fe200078e9600 */
[----:B------:R-:W-:Y:S01]  /*9120*/  HFMA2 R21, -RZ, RZ, 0.1495361328125, 0.0004794597625732421875 ;  /* 0x30c90fdbff157431 */ /* 0x000fe200000001ff */
[----:B------:R-:W-:Y:S01]  /*9130*/  FSETP.NEU.AND P0, PT, R12, RZ, PT ;  /* 0x000000ff0c00720b */ /* 0x000fe20003f0d000 */
[----:B------:R-:W-:Y:S01]  /*9140*/  FMUL R20, R20, -2 ;  /* 0xc000000014147820 */ /* 0x000fe20000400000 */
[----:B------:R-:W-:Y:S01]  /*9150*/  LOP3.LUT R19, R19, R18, RZ, 0x3c, !PT ;  /* 0x0000001213137212 */ /* 0x000fe200078e3cff */
[----:B------:R0:W-:Y:S03]  /*9160*/  STG.E.64 desc[UR10][R24.64], R16 ;  /* 0x0000001018007986 */ /* 0x0001e6000c101b0a */
[----:B------:R-:W-:Y:S01]  /*9170*/  FSEL R20, R20, +INF , P0 ;  /* 0x7f80000014147808 */ /* 0x000fe20000000000 */
[----:B------:R0:W-:Y:S01]  /*9180*/  STG.E.64 desc[UR10][R24.64+0x10], R18 ;  /* 0x0000101218007986 */ /* 0x0001e2000c101b0a */
[----:B------:R-:W-:-:S02]  /*9190*/  IADD3 R0, PT, PT, R19, R16, RZ ;  /* 0x0000001013007210 */ /* 0x000fc40007ffe0ff */
[----:B------:R-:W-:Y:S01]  /*91a0*/  IADD3 R4, PT, PT, R20, -0xd000000, RZ ;  /* 0xf300000014047810 */ /* 0x000fe20007ffe0ff */
[----:B------:R0:W1:Y:S01]  /*91b0*/  MUFU.RSQ R15, R20 ;  /* 0x00000014000f7308 */ /* 0x0000620000001400 */
[----:B------:R-:W-:Y:S02]  /*91c0*/  I2FP.F32.U32 R0, R0 ;  /* 0x0000000000007245 */ /* 0x000fe40000201000 */
[----:B------:R-:W-:-:S03]  /*91d0*/  ISETP.GT.U32.AND P0, PT, R4, 0x727fffff, PT ;  /* 0x727fffff0400780c */ /* 0x000fc60003f04070 */
[----:B------:R-:W-:-:S10]  /*91e0*/  FFMA R4, R0, R21, 7.314590599882819788e-10 ;  /* 0x30490fdb00047423 */ /* 0x000fd40000000015 */
[----:B0-----:R-:W-:Y:S05]  /*91f0*/  @!P0 BRA `(.L_x_138) ;  /* 0x0000000000108947 */ /* 0x001fea0003800000 */
[----:B------:R-:W-:Y:S02]  /*9200*/  MOV R0, R20 ;  /* 0x0000001400007202 */ /* 0x000fe40000000f00 */
[----:B------:R-:W-:-:S07]  /*9210*/  MOV R16, 0x9230 ;  /* 0x0000923000107802 */ /* 0x000fce0000000f00 */
[----:B-1----:R-:W-:Y:S05]  /*9220*/  CALL.REL.NOINC `($__internal_1_$__cuda_sm20_sqrt_rn_f32_slowpath) ;  /* 0x00000010006c7944 */ /* 0x002fea0003c00000 */
[----:B------:R-:W-:Y:S05]  /*9230*/  BRA `(.L_x_139) ;  /* 0x0000000000107947 */ /* 0x000fea0003800000 */
.L_x_138:
[----:B-1----:R-:W-:Y:S01]  /*9240*/  FMUL.FTZ R3, R20, R15 ;  /* 0x0000000f14037220 */ /* 0x002fe20000410000 */
[----:B------:R-:W-:-:S03]  /*9250*/  FMUL.FTZ R15, R15, 0.5 ;  /* 0x3f0000000f0f7820 */ /* 0x000fc60000410000 */
[----:B------:R-:W-:-:S04]  /*9260*/  FFMA R18, -R3, R3, R20 ;  /* 0x0000000303127223 */ /* 0x000fc80000000114 */
[----:B------:R-:W-:-:S07]  /*9270*/  FFMA R18, R18, R15, R3 ;  /* 0x0000000f12127223 */ /* 0x000fce0000000003 */
.L_x_139:
[----:B------:R-:W-:Y:S05]  /*9280*/  BSYNC.RECONVERGENT B1 ;  /* 0x0000000000017941 */ /* 0x000fea0003800200 */
.L_x_137:
[----:B------:R-:W-:Y:S01]  /*9290*/  FMUL.RZ R4, R4, 0.15915493667125701904 ;  /* 0x3e22f98304047820 */ /* 0x000fe2000040c000 */
[----:B------:R-:W-:-:S03]  /*92a0*/  MOV R15, 0x1 ;  /* 0x00000001000f7802 */ /* 0x000fc60000000f00 */
[----:B------:R-:W0:Y:S02]  /*92b0*/  MUFU.COS R3, R4 ;  /* 0x0000000400037308 */ /* 0x000e240000000000 */
[----:B------:R1:W-:Y:S01]  /*92c0*/  STG.E desc[UR10][R24.64+0x18], R15 ;  /* 0x0000180f18007986 */ /* 0x0003e2000c10190a */
[----:B0-----:R-:W-:-:S05]  /*92d0*/  FMUL R0, R3, R18 ;  /* 0x0000001203007220 */ /* 0x001fca0000400000 */
[----:B------:R-:W0:Y:S01]  /*92e0*/  MUFU.SIN R3, R4 ;  /* 0x0000000400037308 */ /* 0x000e220000000400 */
[----:B------:R1:W-:Y:S01]  /*92f0*/  STG.E desc[UR10][R24.64+0x20], R0 ;  /* 0x0000200018007986 */ /* 0x0003e2000c10190a */
[----:B0-----:R-:W-:Y:S01]  /*9300*/  FMUL R2, R3, R18 ;  /* 0x0000001203027220 */ /* 0x001fe20000400000 */
[----:B-1----:R-:W-:Y:S06]  /*9310*/  BRA `(.L_x_140) ;  /* 0x00000000000c7947 */ /* 0x002fec0003800000 */
.L_x_136:
[----:B------:R-:W2:Y:S04]  /*9320*/  LDG.E R0, desc[UR10][R24.64+0x20] ;  /* 0x0000200a18007981 */ /* 0x000ea8000c1e1900 */
[----:B------:R0:W-:Y:S02]  /*9330*/  STG.E desc[UR10][R24.64+0x18], RZ ;  /* 0x000018ff18007986 */ /* 0x0001e4000c10190a */
[----:B0-2---:R-:W-:-:S07]  /*9340*/  MOV R2, R0 ;  /* 0x0000000000027202 */ /* 0x005fce0000000f00 */
.L_x_140:
[----:B------:R-:W-:Y:S05]  /*9350*/  BSYNC.RECONVERGENT B0 ;  /* 0x0000000000007941 */ /* 0x000fea0003800200 */
.L_x_135:
[----:B------:R-:W-:Y:S01]  /*9360*/  ISETP.NE.AND P0, PT, R6, 0x1, PT ;  /* 0x000000010600780c */ /* 0x000fe20003f05270 */
[----:B------:R-:W-:Y:S01]  /*9370*/  BSSY.RECONVERGENT B0, `(.L_x_141) ;  /* 0x000004d000007945 */ /* 0x000fe20003800200 */
[----:B------:R-:W-:-:S11]  /*9380*/  MOV R4, R0 ;  /* 0x0000000000047202 */ /* 0x000fd60000000f00 */
[----:B------:R-:W-:Y:S05]  /*9390*/  @P0 BRA `(.L_x_142) ;  /* 0x0000000400280947 */ /* 0x000fea0003800000 */
        /* <DEDUP_REMOVED lines=15> */
[----:B------:R-:W-:Y:S01]  /*9490*/  FFMA R12, R0, R3, 1.1641532182693481445e-10 ;  /* 0x2f000000000c7423 */ /* 0x000fe20000000003 */
[----:B------:R-:W-:-:S04]  /*94a0*/  MOV R3, 0x3e055027 ;  /* 0x3e05502700037802 */ /* 0x000fc80000000f00 */
[----:B------:R-:W-:-:S13]  /*94b0*/  FSETP.GEU.AND P0, PT, R12, 1.175494350822287508e-38, PT ;  /* 0x008000000c00780b */ /* 0x000fda0003f0e000 */
[----:B------:R-:W-:-:S05]  /*94c0*/  @!P0 FMUL R12, R12, 8388608 ;  /* 0x4b0000000c0c8820 */ /* 0x000fca0000400000 */
[----:B------:R-:W-:-:S04]  /*94d0*/  IADD3 R0, PT, PT, R12, -0x3f2aaaab, RZ ;  /* 0xc0d555550c007810 */ /* 0x000fc80007ffe0ff */
[----:B------:R-:W-:-:S05]  /*94e0*/  LOP3.LUT R19, R0, 0xff800000, RZ, 0xc0, !PT ;  /* 0xff80000000137812 */ /* 0x000fca00078ec0ff */
[----:B------:R-:W-:Y:S01]  /*94f0*/  IMAD.IADD R0, R12, 0x1, -R19 ;  /* 0x000000010c007824 */ /* 0x000fe200078e0a13 */
        /* <DEDUP_REMOVED lines=18> */
[----:B------:R-:W-:-:S03]  /*9620*/  SHF.L.U32 R4, R3, 0x1, RZ ;  /* 0x0000000103047819 */ /* 0x000fc600000006ff */
        /* <DEDUP_REMOVED lines=12> */
[----:B------:R0:W1:Y:S01]  /*96f0*/  MUFU.RSQ R12, R19 ;  /* 0x00000013000c7308 */ /* 0x0000620000001400 */
[----:B------:R-:W-:Y:S02]  /*9700*/  I2FP.F32.U32 R0, R0 ;  /* 0x0000000000007245 */ /* 0x000fe40000201000 */
[----:B------:R-:W-:Y:S01]  /*9710*/  ISETP.GT.U32.AND P0, PT, R3, 0x727fffff, PT ;  /* 0x727fffff0300780c */ /* 0x000fe20003f04070 */
[----:B------:R-:W-:-:S05]  /*9720*/  HFMA2 R3, -RZ, RZ, 0.1495361328125, 0.0004794597625732421875 ;  /* 0x30c90fdbff037431 */ /* 0x000fca00000001ff */
[----:B------:R-:W-:-:S07]  /*9730*/  FFMA R4, R0, R3, 7.314590599882819788e-10 ;  /* 0x30490fdb00047423 */ /* 0x000fce0000000003 */
[----:B0-----:R-:W-:Y:S05]  /*9740*/  @!P0 BRA `(.L_x_144) ;  /* 0x0000000000108947 */ /* 0x001fea0003800000 */
[----:B------:R-:W-:Y:S02]  /*9750*/  MOV R0, R19 ;  /* 0x0000001300007202 */ /* 0x000fe40000000f00 */
[----:B------:R-:W-:-:S07]  /*9760*/  MOV R16, 0x9780 ;  /* 0x0000978000107802 */ /* 0x000fce0000000f00 */
[----:B-1----:R-:W-:Y:S05]  /*9770*/  CALL.REL.NOINC `($__internal_1_$__cuda_sm20_sqrt_rn_f32_slowpath) ;  /* 0x0000000c00187944 */ /* 0x002fea0003c00000 */
[----:B------:R-:W-:Y:S05]  /*9780*/  BRA `(.L_x_145) ;  /* 0x0000000000107947 */ /* 0x000fea0003800000 */
.L_x_144:
[----:B-1----:R-:W-:Y:S01]  /*9790*/  FMUL.FTZ R18, R19, R12 ;  /* 0x0000000c13127220 */ /* 0x002fe20000410000 */
[----:B------:R-:W-:-:S03]  /*97a0*/  FMUL.FTZ R12, R12, 0.5 ;  /* 0x3f0000000c0c7820 */ /* 0x000fc60000410000 */
[----:B------:R-:W-:-:S04]  /*97b0*/  FFMA R19, -R18, R18, R19 ;  /* 0x0000001212137223 */ /* 0x000fc80000000113 */
[----:B------:R-:W-:-:S07]  /*97c0*/  FFMA R18, R19, R12, R18 ;  /* 0x0000000c13127223 */ /* 0x000fce0000000012 */
.L_x_145:
[----:B------:R-:W-:Y:S05]  /*97d0*/  BSYNC.RECONVERGENT B1 ;  /* 0x0000000000017941 */ /* 0x000fea0003800200 */
.L_x_143:
[----:B------:R-:W-:-:S04]  /*97e0*/  FMUL.RZ R12, R4, 0.15915493667125701904 ;  /* 0x3e22f983040c7820 */ /* 0x000fc8000040c000 */
[----:B------:R-:W0:Y:S02]  /*97f0*/  MUFU.COS R3, R12 ;  /* 0x0000000c00037308 */ /* 0x000e240000000000 */
[----:B0-----:R-:W-:-:S06]  /*9800*/  FMUL R0, R3, R18 ;  /* 0x0000001203007220 */ /* 0x001fcc0000400000 */
[----:B------:R-:W0:Y:S01]  /*9810*/  MUFU.SIN R3, R12 ;  /* 0x0000000c00037308 */ /* 0x000e220000000400 */
[----:B------:R1:W-:Y:S02]  /*9820*/  STG.E desc[UR10][R24.64+0x20], R0 ;  /* 0x0000200018007986 */ /* 0x0003e4000c10190a */
[----:B01----:R-:W-:-:S07]  /*9830*/  FMUL R4, R3, R18 ;  /* 0x0000001203047220 */ /* 0x003fce0000400000 */
.L_x_142:
[----:B------:R-:W-:Y:S05]  /*9840*/  BSYNC.RECONVERGENT B0 ;  /* 0x0000000000007941 */ /* 0x000fea0003800200 */
.L_x_141:
[----:B------:R-:W-:Y:S01]  /*9850*/  ISETP.NE.AND P0, PT, R6, 0x1, PT ;  /* 0x000000010600780c */ /* 0x000fe20003f05270 */
[----:B------:R-:W-:Y:S01]  /*9860*/  BSSY.RECONVERGENT B0, `(.L_x_146) ;  /* 0x000004e000007945 */ /* 0x000fe20003800200 */
[----:B------:R-:W-:-:S11]  /*9870*/  MOV R3, RZ ;  /* 0x000000ff00037202 */ /* 0x000fd60000000f00 */
[----:B------:R-:W-:Y:S05]  /*9880*/  @!P0 BRA `(.L_x_147) ;  /* 0x00000004002c8947 */ /* 0x000fea0003800000 */
        /* <DEDUP_REMOVED lines=8> */
[----:B------:R-:W-:-:S03]  /*9910*/  SHF.L.U32 R3, R15, 0x4, RZ ;  /* 0x000000040f037819 */ /* 0x000fc600000006ff */
[----:B------:R-:W-:-:S05]  /*9920*/  IMAD.SHL.U32 R6, R0, 0x2, RZ ;  /* 0x0000000200067824 */ /* 0x000fca00078e00ff */
        /* <DEDUP_REMOVED lines=49> */
[----:B------:R-:W-:Y:S01]  /*9c40*/  IMAD.MOV.U32 R0, RZ, RZ, R19 ;  /* 0x000000ffff007224 */ /* 0x000fe200078e0013 */
[----:B------:R-:W-:-:S07]  /*9c50*/  MOV R16, 0x9c70 ;  /* 0x00009c7000107802 */ /* 0x000fce0000000f00 */
[----:B-1----:R-:W-:Y:S05]  /*9c60*/  CALL.REL.NOINC `($__internal_1_$__cuda_sm20_sqrt_rn_f32_slowpath) ;  /* 0x0000000400dc7944 */ /* 0x002fea0003c00000 */
[----:B------:R-:W-:Y:S05]  /*9c70*/  BRA `(.L_x_150) ;  /* 0x0000000000107947 */ /* 0x000fea0003800000 */
.L_x_149:
[----:B-1----:R-:W-:Y:S01]  /*9c80*/  FMUL.FTZ R18, R19, R12 ;  /* 0x0000000c13127220 */ /* 0x002fe20000410000 */
[----:B------:R-:W-:-:S03]  /*9c90*/  FMUL.FTZ R12, R12, 0.5 ;  /* 0x3f0000000c0c7820 */ /* 0x000fc60000410000 */
[----:B------:R-:W-:-:S04]  /*9ca0*/  FFMA R19, -R18, R18, R19 ;  /* 0x0000001212137223 */ /* 0x000fc80000000113 */
[----:B------:R-:W-:-:S07]  /*9cb0*/  FFMA R18, R19, R12, R18 ;  /* 0x0000000c13127223 */ /* 0x000fce0000000012 */
.L_x_150:
[----:B------:R-:W-:Y:S05]  /*9cc0*/  BSYNC.RECONVERGENT B1 ;  /* 0x0000000000017941 */ /* 0x000fea0003800200 */
.L_x_148:
[----:B------:R-:W-:-:S04]  /*9cd0*/  FMUL.RZ R6, R6, 0.15915493667125701904 ;  /* 0x3e22f98306067820 */ /* 0x000fc8000040c000 */
[----:B------:R-:W0:Y:S08]  /*9ce0*/  MUFU.COS R3, R6 ;  /* 0x0000000600037308 */ /* 0x000e300000000000 */
[----:B------:R-:W1:Y:S01]  /*9cf0*/  MUFU.SIN R15, R6 ;  /* 0x00000006000f7308 */ /* 0x000e620000000400 */
[----:B0-----:R-:W-:Y:S01]  /*9d00*/  FMUL R17, R3, R18 ;  /* 0x0000001203117220 */ /* 0x001fe20000400000 */
[----:B------:R-:W-:-:S04]  /*9d10*/  MOV R3, 0x1 ;  /* 0x0000000100037802 */ /* 0x000fc80000000f00 */
[----:B------:R0:W-:Y:S01]  /*9d20*/  STG.E desc[UR10][R24.64+0x20], R17 ;  /* 0x0000201118007986 */ /* 0x0001e2000c10190a */
[----:B-1----:R-:W-:-:S07]  /*9d30*/  FMUL R0, R15, R18 ;  /* 0x000000120f007220 */ /* 0x002fce0000400000 */
.L_x_147:
[----:B------:R-:W-:Y:S05]  /*9d40*/  BSYNC.RECONVERGENT B0 ;  /* 0x0000000000007941 */ /* 0x000fea0003800200 */
.L_x_146:
[C---:B------:R-:W-:Y:S01]  /*9d50*/  FFMA R2, R10.reuse, R2, R5 ;  /* 0x000000020a027223 */ /* 0x040fe20000000005 */
[C---:B------:R-:W-:Y:S01]  /*9d60*/  FFMA R11, R10.reuse, R4, R11 ;  /* 0x000000040a0b7223 */ /* 0x040fe2000000000b */
[----:B------:R-:W-:Y:S01]  /*9d70*/  FFMA R0, R10, R0, R13 ;  /* 0x000000000a007223 */ /* 0x000fe2000000000d */
[----:B------:R-:W-:Y:S01]  /*9d80*/  STG.E desc[UR10][R24.64+0x18], R3 ;  /* 0x0000180318007986 */ /* 0x000fe2000c10190a */
[----:B------:R-:W-:Y:S01]  /*9d90*/  FFMA R9, R2, 0.5, R9 ;  /* 0x3f00000002097823 */ /* 0x000fe20000000009 */
[----:B------:R-:W-:Y:S01]  /*9da0*/  FFMA R11, R11, 0.5, R8 ;  /* 0x3f0000000b0b7823 */ /* 0x000fe20000000008 */
[----:B------:R-:W-:-:S03]  /*9db0*/  FFMA R7, R0, 0.5, R7 ;  /* 0x3f00000000077823 */ /* 0x000fc60000000007 */
[----:B------:R-:W-:Y:S04]  /*9dc0*/  STG.E desc[UR10][R22.64], R9 ;  /* 0x0000000916007986 */ /* 0x000fe8000c10190a */
[----:B------:R-:W-:Y:S04]  /*9dd0*/  STG.E desc[UR10][R22.64+0x4], R11 ;  /* 0x0000040b16007986 */ /* 0x000fe8000c10190a */
[----:B------:R-:W-:Y:S01]  /*9de0*/  STG.E desc[UR10][R22.64+0x8], R7 ;  /* 0x0000080716007986 */ /* 0x000fe2000c10190a */
[----:B------:R-:W-:Y:S05]  /*9df0*/  EXIT ;  /* 0x000000000000794d */ /* 0x000fea0003800000 */
        .weak           $__internal_0_$__cuda_sm20_div_rn_f64_full
        .type           $__internal_0_$__cuda_sm20_div_rn_f64_full,@function
        .size           $__internal_0_$__cuda_sm20_div_rn_f64_full,($__internal_1_$__cuda_sm20_sqrt_rn_f32_slowpath - $__internal_0_$__cuda_sm20_div_rn_f64_full)
$__internal_0_$__cuda_sm20_div_rn_f64_full:
[C---:B------:R-:W-:Y:S02]  /*9e00*/  FSETP.GEU.AND P0, PT, |R39|.reuse, 1.469367938527859385e-39, PT ;  /* 0x001000002700780b */ /* 0x040fe40003f0e200 */
[----:B------:R-:W-:Y:S02]  /*9e10*/  LOP3.LUT R42, R39, 0x800fffff, RZ, 0xc0, !PT ;  /* 0x800fffff272a7812 */ /* 0x000fe400078ec0ff */
[----:B------:R-:W-:Y:S02]  /*9e20*/  MOV R40, 0x1 ;  /* 0x0000000100287802 */ /* 0x000fe40000000f00 */
[----:B------:R-:W-:Y:S02]  /*9e30*/  LOP3.LUT R43, R42, 0x3ff00000, RZ, 0xfc, !PT ;  /* 0x3ff000002a2b7812 */ /* 0x000fe400078efcff */
[----:B------:R-:W-:Y:S02]  /*9e40*/  MOV R42, R38 ;  /* 0x00000026002a7202 */ /* 0x000fe40000000f00 */
[----:B------:R-:W-:-:S02]  /*9e50*/  MOV R45, UR13 ;  /* 0x0000000d002d7c02 */ /* 0x000fc40008000f00 */
[----:B------:R-:W-:Y:S01]  /*9e60*/  LOP3.LUT R37, R39, 0x7ff00000, RZ, 0xc0, !PT ;  /* 0x7ff0000027257812 */ /* 0x000fe200078ec0ff */
[----:B------:R-:W-:Y:S01]  /*9e70*/  @!P0 DMUL R42, R38, 8.98846567431157953865e+307 ;  /* 0x7fe00000262a8828 */ /* 0x000fe20000000000 */
[----:B------:R-:W-:Y:S02]  /*9e80*/  LOP3.LUT R3, R45, 0x7ff00000, RZ, 0xc0, !PT ;  /* 0x7ff000002d037812 */ /* 0x000fe400078ec0ff */
[----:B------:R-:W-:Y:S02]  /*9e90*/  MOV R16, 0x1ca00000 ;  /* 0x1ca0000000107802 */ /* 0x000fe40000000f00 */
[----:B------:R-:W-:Y:S01]  /*9ea0*/  ISETP.GE.U32.AND P1, PT, R3, R37, PT ;  /* 0x000000250300720c */ /* 0x000fe20003f26070 */
[----:B------:R-:W0:Y:S01]  /*9eb0*/  MUFU.RCP64H R41, R43 ;  /* 0x0000002b00297308 */ /* 0x000e220000001800 */
[----:B------:R-:W-:Y:S02]  /*9ec0*/  MOV R44, UR12 ;  /* 0x0000000c002c7c02 */ /* 0x000fe40008000f00 */
[----:B------:R-:W-:Y:S01]  /*9ed0*/  MOV R18, R3 ;  /* 0x0000000300127202 */ /* 0x000fe20000000f00 */
[----:B0-----:R-:W-:-:S08]  /*9ee0*/  DFMA R20, R40, -R42, 1 ;  /* 0x3ff000002814742b */ /* 0x001fd0000000082a */
[----:B------:R-:W-:-:S08]  /*9ef0*/  DFMA R20, R20, R20, R20 ;  /* 0x000000141414722b */ /* 0x000fd00000000014 */
[----:B------:R-:W-:Y:S01]  /*9f00*/  DFMA R20, R40, R20, R40 ;  /* 0x000000142814722b */ /* 0x000fe20000000028 */
[----:B------:R-:W-:Y:S02]  /*9f10*/  SEL R41, R16, 0x63400000, !P1 ;  /* 0x6340000010297807 */ /* 0x000fe40004800000 */
[----:B------:R-:W-:Y:S02]  /*9f20*/  FSETP.GEU.AND P1, PT, |R45|, 1.469367938527859385e-39, PT ;  /* 0x001000002d00780b */ /* 0x000fe40003f2e200 */
[----:B------:R-:W-:-:S03]  /*9f30*/  LOP3.LUT R41, R41, 0x800fffff, R45, 0xf8, !PT ;  /* 0x800fffff29297812 */ /* 0x000fc600078ef82d */
[----:B------:R-:W-:Y:S01]  /*9f40*/  DFMA R46, R20, -R42, 1 ;  /* 0x3ff00000142e742b */ /* 0x000fe2000000082a */
[----:B------:R-:W-:-:S07]  /*9f50*/  MOV R40, R44 ;  /* 0x0000002c00287202 */ /* 0x000fce0000000f00 */
[----:B------:R-:W-:Y:S01]  /*9f60*/  DFMA R20, R20, R46, R20 ;  /* 0x0000002e1414722b */ /* 0x000fe20000000014 */
[----:B------:R-:W-:Y:S10]  /*9f70*/  @P1 BRA `(.L_x_151) ;  /* 0x0000000000201947 */ /* 0x000ff40003800000 */
[----:B------:R-:W-:Y:S02]  /*9f80*/  LOP3.LUT R18, R39, 0x7ff00000, RZ, 0xc0, !PT ;  /* 0x7ff0000027127812 */ /* 0x000fe400078ec0ff */
[----:B------:R-:W-:Y:S02]  /*9f90*/  MOV R46, RZ ;  /* 0x000000ff002e7202 */ /* 0x000fe40000000f00 */
[----:B------:R-:W-:-:S04]  /*9fa0*/  ISETP.GE.U32.AND P1, PT, R3, R18, PT ;  /* 0x000000120300720c */ /* 0x000fc80003f26070 */
[----:B------:R-:W-:-:S04]  /*9fb0*/  SEL R47, R16, 0x63400000, !P1 ;  /* 0x63400000102f7807 */ /* 0x000fc80004800000 */
[----:B------:R-:W-:-:S04]  /*9fc0*/  LOP3.LUT R47, R47, 0x80000000, R45, 0xf8, !PT ;  /* 0x800000002f2f7812 */ /* 0x000fc800078ef82d */
[----:B------:R-:W-:-:S06]  /*9fd0*/  LOP3.LUT R47, R47, 0x100000, RZ, 0xfc, !PT ;  /* 0x001000002f2f7812 */ /* 0x000fcc00078efcff */
[----:B------:R-:W-:-:S10]  /*9fe0*/  DFMA R40, R40, 2, -R46 ;  /* 0x400000002828782b */ /* 0x000fd4000000082e */
[----:B------:R-:W-:-:S07]  /*9ff0*/  LOP3.LUT R18, R41, 0x7ff00000, RZ, 0xc0, !PT ;  /* 0x7ff0000029127812 */ /* 0x000fce00078ec0ff */
.L_x_151:
[----:B------:R-:W-:Y:S01]  /*a000*/  IADD3 R32, PT, PT, R18, -0x1, RZ ;  /* 0xffffffff12207810 */ /* 0x000fe20007ffe0ff */
[----:B------:R-:W-:Y:S01]  /*a010*/  DMUL R46, R20, R40 ;  /* 0x00000028142e7228 */ /* 0x000fe20000000000 */
[----:B------:R-:W-:Y:S01]  /*a020*/  @!P0 LOP3.LUT R37, R43, 0x7ff00000, RZ, 0xc0, !PT ;  /* 0x7ff000002b258812 */ /* 0x000fe200078ec0ff */
[----:B------:R-:W-:Y:S01]  /*a030*/  BSSY.RECONVERGENT B0, `(.L_x_152) ;  /* 0x0000037000007945 */ /* 0x000fe20003800200 */
[----:B------:R-:W-:Y:S02]  /*a040*/  ISETP.GT.U32.AND P0, PT, R32, 0x7feffffe, PT ;  /* 0x7feffffe2000780c */ /* 0x000fe40003f04070 */
[----:B------:R-:W-:-:S03]  /*a050*/  IADD3 R32, PT, PT, R37, -0x1, RZ ;  /* 0xffffffff25207810 */ /* 0x000fc60007ffe0ff */
[----:B------:R-:W-:Y:S01]  /*a060*/  DFMA R48, R46, -R42, R40 ;  /* 0x8000002a2e30722b */ /* 0x000fe20000000028 */
[----:B------:R-:W-:-:S07]  /*a070*/  ISETP.GT.U32.OR P0, PT, R32, 0x7feffffe, P0 ;  /* 0x7feffffe2000780c */ /* 0x000fce0000704470 */
[----:B------:R-:W-:-:S06]  /*a080*/  DFMA R20, R20, R48, R46 ;  /* 0x000000301414722b */ /* 0x000fcc000000002e */
[----:B------:R-:W-:Y:S05]  /*a090*/  @P0 BRA `(.L_x_153) ;  /* 0x00000000006c0947 */ /* 0x000fea0003800000 */
[----:B------:R-:W-:Y:S02]  /*a0a0*/  LOP3.LUT R18, R39, 0x7ff00000, RZ, 0xc0, !PT ;  /* 0x7ff0000027127812 */ /* 0x000fe400078ec0ff */
[----:B------:R-:W-:Y:S02]  /*a0b0*/  MOV R44, RZ ;  /* 0x000000ff002c7202 */ /* 0x000fe40000000f00 */
[CC--:B------:R-:W-:Y:S02]  /*a0c0*/  VIADDMNMX R32, R3.reuse, -R18.reuse, 0xb9600000, !PT ;  /* 0xb960000003207446 */ /* 0x0c0fe40007800912 */
[----:B------:R-:W-:Y:S02]  /*a0d0*/  ISETP.GE.U32.AND P0, PT, R3, R18, PT ;  /* 0x000000120300720c */ /* 0x000fe40003f06070 */
[----:B------:R-:W-:Y:S02]  /*a0e0*/  VIMNMX R32, PT, PT, R32, 0x46a00000, PT ;  /* 0x46a0000020207848 */ /* 0x000fe40003fe0100 */
[----:B------:R-:W-:-:S05]  /*a0f0*/  SEL R3, R16, 0x63400000, !P0 ;  /* 0x6340000010037807 */ /* 0x000fca0004000000 */
[----:B------:R-:W-:-:S05]  /*a100*/  IMAD.IADD R3, R32, 0x1, -R3 ;  /* 0x0000000120037824 */ /* 0x000fca00078e0a03 */
[----:B------:R-:W-:-:S06]  /*a110*/  IADD3 R45, PT, PT, R3, 0x7fe00000, RZ ;  /* 0x7fe00000032d7810 */ /* 0x000fcc0007ffe0ff */
[----:B------:R-:W-:-:S10]  /*a120*/  DMUL R46, R20, R44 ;  /* 0x0000002c142e7228 */ /* 0x000fd40000000000 */
[----:B------:R-:W-:-:S13]  /*a130*/  FSETP.GTU.AND P0, PT, |R47|, 1.469367938527859385e-39, PT ;  /* 0x001000002f00780b */ /* 0x000fda0003f0c200 */
[----:B------:R-:W-:Y:S05]  /*a140*/  @P0 BRA `(.L_x_154) ;  /* 0x0000000000940947 */ /* 0x000fea0003800000 */
[----:B------:R-:W-:Y:S01]  /*a150*/  DFMA R40, R20, -R42, R40 ;  /* 0x8000002a1428722b */ /* 0x000fe20000000028 */
[----:B------:R-:W-:-:S09]  /*a160*/  MOV R44, RZ ;  /* 0x000000ff002c7202 */ /* 0x000fd20000000f00 */
[C---:B------:R-:W-:Y:S02]  /*a170*/  FSETP.NEU.AND P0, PT, R41.reuse, RZ, PT ;  /* 0x000000ff2900720b */ /* 0x040fe40003f0d000 */
[----:B------:R-:W-:-:S04]  /*a180*/  LOP3.LUT R38, R41, 0x80000000, R39, 0x48, !PT ;  /* 0x8000000029267812 */ /* 0x000fc800078e4827 */
[----:B------:R-:W-:-:S07]  /*a190*/  LOP3.LUT R45, R38, R45, RZ, 0xfc, !PT ;  /* 0x0000002d262d7212 */ /* 0x000fce00078efcff */
[----:B------:R-:W-:Y:S05]  /*a1a0*/  @!P0 BRA `(.L_x_154) ;  /* 0x00000000007c8947 */ /* 0x000fea0003800000 */
[C---:B------:R-:W-:Y:S02]  /*a1b0*/  IADD3 R41, PT, PT, -R3.reuse, RZ, RZ ;  /* 0x000000ff03297210 */ /* 0x040fe40007ffe1ff */
[----:B------:R-:W-:Y:S02]  /*a1c0*/  MOV R40, RZ ;  /* 0x000000ff00287202 */ /* 0x000fe40000000f00 */
[----:B------:R-:W-:-:S04]  /*a1d0*/  IADD3 R3, PT, PT, -R3, -0x43300000, RZ ;  /* 0xbcd0000003037810 */ /* 0x000fc80007ffe1ff */
[----:B------:R-:W-:Y:S02]  /*a1e0*/  DFMA R40, R46, -R40, R20 ;  /* 0x800000282e28722b */ /* 0x000fe40000000014 */
[----:B------:R-:W-:-:S08]  /*a1f0*/  DMUL.RP R20, R20, R44 ;  /* 0x0000002c14147228 */ /* 0x000fd00000008000 */
[----:B------:R-:W-:Y:S02]  /*a200*/  FSETP.NEU.AND P0, PT, |R41|, R3, PT ;  /* 0x000000032900720b */ /* 0x000fe40003f0d200 */
[----:B------:R-:W-:Y:S02]  /*a210*/  LOP3.LUT R3, R21, R38, RZ, 0x3c, !PT ;  /* 0x0000002615037212 */ /* 0x000fe400078e3cff */
[----:B------:R-:W-:Y:S02]  /*a220*/  FSEL R46, R20, R46, !P0 ;  /* 0x0000002e142e7208 */ /* 0x000fe40004000000 */
[----:B------:R-:W-:Y:S01]  /*a230*/  FSEL R47, R3, R47, !P0 ;  /* 0x0000002f032f7208 */ /* 0x000fe20004000000 */
[----:B------:R-:W-:Y:S06]  /*a240*/  BRA `(.L_x_154) ;  /* 0x0000000000547947 */ /* 0x000fec0003800000 */
.L_x_153:
[----:B------:R-:W-:-:S14]  /*a250*/  DSETP.NAN.AND P0, PT, R44, R44, PT ;  /* 0x0000002c2c00722a */ /* 0x000fdc0003f08000 */
[----:B------:R-:W-:Y:S05]  /*a260*/  @P0 BRA `(.L_x_155) ;  /* 0x0000000000440947 */ /* 0x000fea0003800000 */
[----:B------:R-:W-:-:S14]  /*a270*/  DSETP.NAN.AND P0, PT, R38, R38, PT ;  /* 0x000000262600722a */ /* 0x000fdc0003f08000 */
[----:B------:R-:W-:Y:S05]  /*a280*/  @P0 BRA `(.L_x_156) ;  /* 0x0000000000300947 */ /* 0x000fea0003800000 */
[----:B------:R-:W-:Y:S02]  /*a290*/  ISETP.NE.AND P0, PT, R18, R37, PT ;  /* 0x000000251200720c */ /* 0x000fe40003f05270 */
[----:B------:R-:W-:Y:S02]  /*a2a0*/  MOV R46, 0x0 ;  /* 0x00000000002e7802 */ /* 0x000fe40000000f00 */
[----:B------:R-:W-:-:S09]  /*a2b0*/  MOV R47, 0xfff80000 ;  /* 0xfff80000002f7802 */ /* 0x000fd20000000f00 */
[----:B------:R-:W-:Y:S05]  /*a2c0*/  @!P0 BRA `(.L_x_154) ;  /* 0x0000000000348947 */ /* 0x000fea0003800000 */
[----:B------:R-:W-:Y:S02]  /*a2d0*/  ISETP.NE.AND P0, PT, R18, 0x7ff00000, PT ;  /* 0x7ff000001200780c */ /* 0x000fe40003f05270 */
[----:B------:R-:W-:Y:S02]  /*a2e0*/  LOP3.LUT R47, R45, 0x80000000, R39, 0x48, !PT ;  /* 0x800000002d2f7812 */ /* 0x000fe400078e4827 */
[----:B------:R-:W-:-:S13]  /*a2f0*/  ISETP.EQ.OR P0, PT, R37, RZ, !P0 ;  /* 0x000000ff2500720c */ /* 0x000fda0004702670 */
[----:B------:R-:W-:Y:S02]  /*a300*/  @P0 LOP3.LUT R3, R47, 0x7ff00000, RZ, 0xfc, !PT ;  /* 0x7ff000002f030812 */ /* 0x000fe400078efcff */
[----:B------:R-:W-:Y:S02]  /*a310*/  @!P0 MOV R46, RZ ;  /* 0x000000ff002e8202 */ /* 0x000fe40000000f00 */
[----:B------:R-:W-:Y:S02]  /*a320*/  @P0 MOV R46, RZ ;  /* 0x000000ff002e0202 */ /* 0x000fe40000000f00 */
[----:B------:R-:W-:Y:S01]  /*a330*/  @P0 MOV R47, R3 ;  /* 0x00000003002f0202 */ /* 0x000fe20000000f00 */
[----:B------:R-:W-:Y:S06]  /*a340*/  BRA `(.L_x_154) ;  /* 0x0000000000147947 */ /* 0x000fec0003800000 */
.L_x_156:
[----:B------:R-:W-:Y:S02]  /*a350*/  LOP3.LUT R47, R39, 0x80000, RZ, 0xfc, !PT ;  /* 0x00080000272f7812 */ /* 0x000fe400078efcff */
[----:B------:R-:W-:Y:S01]  /*a360*/  MOV R46, R38 ;  /* 0x00000026002e7202 */ /* 0x000fe20000000f00 */
[----:B------:R-:W-:Y:S06]  /*a370*/  BRA `(.L_x_154) ;  /* 0x0000000000087947 */ /* 0x000fec0003800000 */
.L_x_155:
[----:B------:R-:W-:Y:S02]  /*a380*/  LOP3.LUT R47, R45, 0x80000, RZ, 0xfc, !PT ;  /* 0x000800002d2f7812 */ /* 0x000fe400078efcff */
[----:B------:R-:W-:-:S07]  /*a390*/  MOV R46, R44 ;  /* 0x0000002c002e7202 */ /* 0x000fce0000000f00 */
.L_x_154:
[----:B------:R-:W-:Y:S05]  /*a3a0*/  BSYNC.RECONVERGENT B0 ;  /* 0x0000000000007941 */ /* 0x000fea0003800200 */
.L_x_152:
[----:B------:R-:W-:Y:S02]  /*a3b0*/  HFMA2 R21, -RZ, RZ, 0, 0 ;  /* 0x00000000ff157431 */ /* 0x000fe400000001ff */
[----:B------:R-:W-:-:S04]  /*a3c0*/  IMAD.MOV.U32 R20, RZ, RZ, R0 ;  /* 0x000000ffff147224 */ /* 0x000fc800078e0000 */
[----:B------:R-:W-:Y:S05]  /*a3d0*/  RET.REL.NODEC R20 `(_Z15repel5_sim_kernP6float3S0_S0_PKfffiiiP17curandStateXORWOW) ;  /* 0xffffff5c14087950 */ /* 0x000fea0003c3ffff */
        .weak           $__internal_1_$__cuda_sm20_sqrt_rn_f32_slowpath
        .type           $__internal_1_$__cuda_sm20_sqrt_rn_f32_slowpath,@function
        .size           $__internal_1_$__cuda_sm20_sqrt_rn_f32_slowpath,($__internal_2_$__cuda_sm3x_div_rn_noftz_f32_slowpath - $__internal_1_$__cuda_sm20_sqrt_rn_f32_slowpath)
$__internal_1_$__cuda_sm20_sqrt_rn_f32_slowpath:
[----:B------:R-:W-:-:S13]  /*a3e0*/  LOP3.LUT P1, RZ, R0, 0x7fffffff, RZ, 0xc0, !PT ;  /* 0x7fffffff00ff7812 */ /* 0x000fda000782c0ff */
[----:B------:R-:W-:Y:S01]  /*a3f0*/  @!P1 MOV R18, R0 ;  /* 0x0000000000129202 */ /* 0x000fe20000000f00 */
[----:B------:R-:W-:Y:S06]  /*a400*/  @!P1 BRA `(.L_x_157) ;  /* 0x0000000000409947 */ /* 0x000fec0003800000 */
[----:B------:R-:W-:-:S13]  /*a410*/  FSETP.GEU.FTZ.AND P1, PT, R0, RZ, PT ;  /* 0x000000ff0000720b */ /* 0x000fda0003f3e000 */
[----:B------:R-:W-:Y:S01]  /*a420*/  @!P1 MOV R18, 0x7fffffff ;  /* 0x7fffffff00129802 */ /* 0x000fe20000000f00 */
[----:B------:R-:W-:Y:S06]  /*a430*/  @!P1 BRA `(.L_x_157) ;  /* 0x0000000000349947 */ /* 0x000fec0003800000 */
[----:B------:R-:W-:-:S13]  /*a440*/  FSETP.GTU.FTZ.AND P1, PT, |R0|, +INF , PT ;  /* 0x7f8000000000780b */ /* 0x000fda0003f3c200 */
[----:B------:R-:W-:Y:S01]  /*a450*/  @P1 FADD.FTZ R18, R0, 1 ;  /* 0x3f80000000121421 */ /* 0x000fe20000010000 */
[----:B------:R-:W-:Y:S06]  /*a460*/  @P1 BRA `(.L_x_157) ;  /* 0x0000000000281947 */ /* 0x000fec0003800000 */
[----:B------:R-:W-:-:S13]  /*a470*/  FSETP.NEU.FTZ.AND P1, PT, |R0|, +INF , PT ;  /* 0x7f8000000000780b */ /* 0x000fda0003f3d200 */
[----:B------:R-:W-:-:S04]  /*a480*/  @P1 FFMA R21, R0, 1.84467440737095516160e+19, RZ ;  /* 0x5f80000000151823 */ /* 0x000fc800000000ff */
[----:B------:R-:W0:Y:S02]  /*a490*/  @P1 MUFU.RSQ R32, R21 ;  /* 0x0000001500201308 */ /* 0x000e240000001400 */
[----:B0-----:R-:W-:Y:S01]  /*a4a0*/  @P1 FMUL.FTZ R20, R21, R32 ;  /* 0x0000002015141220 */ /* 0x001fe20000410000 */
[----:B------:R-:W-:-:S03]  /*a4b0*/  @P1 FMUL.FTZ R3, R32, 0.5 ;  /* 0x3f00000020031820 */ /* 0x000fc60000410000 */
[----:B------:R-:W-:-:S04]  /*a4c0*/  @P1 FADD.FTZ R18, -R20, -RZ ;  /* 0x800000ff14121221 */ /* 0x000fc80000010100 */
[----:B------:R-:W-:Y:S01]  /*a4d0*/  @P1 FFMA R37, R20, R18, R21 ;  /* 0x0000001214251223 */ /* 0x000fe20000000015 */
[----:B------:R-:W-:-:S03]  /*a4e0*/  @!P1 MOV R18, R0 ;  /* 0x0000000000129202 */ /* 0x000fc60000000f00 */
[----:B------:R-:W-:-:S04]  /*a4f0*/  @P1 FFMA R3, R37, R3, R20 ;  /* 0x0000000325031223 */ /* 0x000fc80000000014 */
[----:B------:R-:W-:-:S07]  /*a500*/  @P1 FMUL.FTZ R18, R3, 2.3283064365386962891e-10 ;  /* 0x2f80000003121820 */ /* 0x000fce0000410000 */
.L_x_157:
[----:B------:R-:W-:Y:S01]  /*a510*/  HFMA2 R21, -RZ, RZ, 0, 0 ;  /* 0x00000000ff157431 */ /* 0x000fe200000001ff */
[----:B------:R-:W-:-:S04]  /*a520*/  MOV R20, R16 ;  /* 0x0000001000147202 */ /* 0x000fc80000000f00 */
[----:B------:R-:W-:Y:S05]  /*a530*/  RET.REL.NODEC R20 `(_Z15repel5_sim_kernP6float3S0_S0_PKfffiiiP17curandStateXORWOW) ;  /* 0xffffff5814b07950 */ /* 0x000fea0003c3ffff */
        .weak           $__internal_2_$__cuda_sm3x_div_rn_noftz_f32_slowpath
        .type           $__internal_2_$__cuda_sm3x_div_rn_noftz_f32_slowpath,@function
        .size           $__internal_2_$__cuda_sm3x_div_rn_noftz_f32_slowpath,(.L_x_181 - $__internal_2_$__cuda_sm3x_div_rn_noftz_f32_slowpath)
$__internal_2_$__cuda_sm3x_div_rn_noftz_f32_slowpath:
[----:B------:R-:W-:Y:S01]  /*a540*/  SHF.R.U32.HI R21, RZ, 0x17, R3 ;  /* 0x00000017ff157819 */ /* 0x000fe20000011603 */
[----:B------:R-:W-:Y:S01]  /*a550*/  BSSY.RECONVERGENT B0, `(.L_x_158) ;  /* 0x0000064000007945 */ /* 0x000fe20003800200 */
[----:B------:R-:W-:Y:S02]  /*a560*/  SHF.R.U32.HI R40, RZ, 0x17, R11 ;  /* 0x00000017ff287819 */ /* 0x000fe4000001160b */
[----:B------:R-:W-:Y:S02]  /*a570*/  LOP3.LUT R21, R21, 0xff, RZ, 0xc0, !PT ;  /* 0x000000ff15157812 */ /* 0x000fe400078ec0ff */
[----:B------:R-:W-:Y:S02]  /*a580*/  LOP3.LUT R40, R40, 0xff, RZ, 0xc0, !PT ;  /* 0x000000ff28287812 */ /* 0x000fe400078ec0ff */
[----:B------:R-:W-:Y:S02]  /*a590*/  IADD3 R41, PT, PT, R21, -0x1, RZ ;  /* 0xffffffff15297810 */ /* 0x000fe40007ffe0ff */
[----:B------:R-:W-:-:S02]  /*a5a0*/  IADD3 R42, PT, PT, R40, -0x1, RZ ;  /* 0xffffffff282a7810 */ /* 0x000fc40007ffe0ff */
[----:B------:R-:W-:Y:S02]  /*a5b0*/  ISETP.GT.U32.AND P0, PT, R41, 0xfd, PT ;  /* 0x000000fd2900780c */ /* 0x000fe40003f04070 */
[----:B------:R-:W-:Y:S02]  /*a5c0*/  MOV R38, 0x41a00000 ;  /* 0x41a0000000267802 */ /* 0x000fe40000000f00 */
[----:B------:R-:W-:-:S13]  /*a5d0*/  ISETP.GT.U32.OR P0, PT, R42, 0xfd, P0 ;  /* 0x000000fd2a00780c */ /* 0x000fda0000704470 */
[----:B------:R-:W-:Y:S01]  /*a5e0*/  @!P0 MOV R32, RZ ;  /* 0x000000ff00208202 */ /* 0x000fe20000000f00 */
[----:B------:R-:W-:Y:S06]  /*a5f0*/  @!P0 BRA `(.L_x_159) ;  /* 0x0000000000608947 */ /* 0x000fec0003800000 */
[----:B------:R-:W-:Y:S01]  /*a600*/  HFMA2 R0, -RZ, RZ, 2.8125, 0 ;  /* 0x41a00000ff007431 */ /* 0x000fe200000001ff */
[----:B------:R-:W-:-:S04]  /*a610*/  FSETP.GTU.FTZ.AND P1, PT, |R3|, +INF , PT ;  /* 0x7f8000000300780b */ /* 0x000fc80003f3c200 */
[----:B------:R-:W-:-:S04]  /*a620*/  FSETP.GTU.FTZ.AND P0, PT, |R0|, +INF , PT ;  /* 0x7f8000000000780b */ /* 0x000fc80003f1c200 */
[----:B------:R-:W-:-:S13]  /*a630*/  PLOP3.LUT P0, PT, P0, P1, PT, 0xf8, 0x8f ;  /* 0x00000000008f781c */ /* 0x000fda0000703f70 */
[----:B------:R-:W-:Y:S05]  /*a640*/  @P0 BRA `(.L_x_160) ;  /* 0x00000004004c0947 */ /* 0x000fea0003800000 */
[----:B------:R-:W-:-:S13]  /*a650*/  LOP3.LUT P0, RZ, R3, 0x7fffffff, R38, 0xc8, !PT ;  /* 0x7fffffff03ff7812 */ /* 0x000fda000780c826 */
[----:B------:R-:W-:Y:S05]  /*a660*/  @!P0 BRA `(.L_x_161) ;  /* 0x00000004003c8947 */ /* 0x000fea0003800000 */
[C---:B------:R-:W-:Y:S02]  /*a670*/  FSETP.NEU.FTZ.AND P2, PT, |R0|.reuse, +INF , PT ;  /* 0x7f8000000000780b */ /* 0x040fe40003f5d200 */
[----:B------:R-:W-:Y:S02]  /*a680*/  FSETP.NEU.FTZ.AND P1, PT, |R3|, +INF , PT ;  /* 0x7f8000000300780b */ /* 0x000fe40003f3d200 */
[----:B------:R-:W-:-:S11]  /*a690*/  FSETP.NEU.FTZ.AND P0, PT, |R0|, +INF , PT ;  /* 0x7f8000000000780b */ /* 0x000fd60003f1d200 */
[----:B------:R-:W-:Y:S05]  /*a6a0*/  @!P1 BRA !P2, `(.L_x_161) ;  /* 0x00000004002c9947 */ /* 0x000fea0005000000 */
[----:B------:R-:W-:-:S04]  /*a6b0*/  LOP3.LUT P2, RZ, R38, 0x7fffffff, RZ, 0xc0, !PT ;  /* 0x7fffffff26ff7812 */ /* 0x000fc8000784c0ff */
[----:B------:R-:W-:-:S13]  /*a6c0*/  PLOP3.LUT P1, PT, P1, P2, PT, 0x2f, 0xf2 ;  /* 0x0000000000f2781c */ /* 0x000fda0000f24577 */
[----:B------:R-:W-:Y:S05]  /*a6d0*/  @P1 BRA `(.L_x_162) ;  /* 0x0000000400181947 */ /* 0x000fea0003800000 */
[----:B------:R-:W-:-:S04]  /*a6e0*/  LOP3.LUT P1, RZ, R3, 0x7fffffff, RZ, 0xc0, !PT ;  /* 0x7fffffff03ff7812 */ /* 0x000fc8000782c0ff */
[----:B------:R-:W-:-:S13]  /*a6f0*/  PLOP3.LUT P0, PT, P0, P1, PT, 0x2f, 0xf2 ;  /* 0x0000000000f2781c */ /* 0x000fda0000702577 */
[----:B------:R-:W-:Y:S05]  /*a700*/  @P0 BRA `(.L_x_163) ;  /* 0x0000000400000947 */ /* 0x000fea0003800000 */
[----:B------:R-:W-:Y:S02]  /*a710*/  ISETP.GE.AND P0, PT, R42, RZ, PT ;  /* 0x000000ff2a00720c */ /* 0x000fe40003f06270 */
[----:B------:R-:W-:-:S11]  /*a720*/  ISETP.GE.AND P1, PT, R41, RZ, PT ;  /* 0x000000ff2900720c */ /* 0x000fd60003f26270 */
[----:B------:R-:W-:Y:S01]  /*a730*/  @P0 MOV R32, RZ ;  /* 0x000000ff00200202 */ /* 0x000fe20000000f00 */
[----:B------:R-:W-:Y:S02]  /*a740*/  @!P0 IMAD.MOV.U32 R32, RZ, RZ, -0x40 ;  /* 0xffffffc0ff208424 */ /* 0x000fe400078e00ff */
[----:B------:R-:W-:Y:S01]  /*a750*/  @!P0 FFMA R38, R0, 1.84467440737095516160e+19, RZ ;  /* 0x5f80000000268823 */ /* 0x000fe200000000ff */
[----:B------:R-:W-:Y:S02]  /*a760*/  @!P1 FFMA R3, R3, 1.84467440737095516160e+19, RZ ;  /* 0x5f80000003039823 */ /* 0x000fe400000000ff */
[----:B------:R-:W-:-:S07]  /*a770*/  @!P1 IADD3 R32, PT, PT, R32, 0x40, RZ ;  /* 0x0000004020209810 */ /* 0x000fce0007ffe0ff */
.L_x_159:
[----:B------:R-:W-:Y:S01]  /*a780*/  LEA R0, R21, 0xc0800000, 0x17 ;  /* 0xc080000015007811 */ /* 0x000fe200078eb8ff */
[----:B------:R-:W-:Y:S01]  /*a790*/  BSSY.RECONVERGENT B1, `(.L_x_164) ;  /* 0x0000036000017945 */ /* 0x000fe20003800200 */
[----:B------:R-:W-:Y:S02]  /*a7a0*/  IADD3 R40, PT, PT, R40, -0x7f, RZ ;  /* 0xffffff8128287810 */ /* 0x000fe40007ffe0ff */
[----:B------:R-:W-:-:S03]  /*a7b0*/  IADD3 R43, PT, PT, -R0, R3, RZ ;  /* 0x00000003002b7210 */ /* 0x000fc60007ffe1ff */
[C---:B------:R-:W-:Y:S01]  /*a7c0*/  IMAD R0, R40.reuse, -0x800000, R38 ;  /* 0xff80000028007824 */ /* 0x040fe200078e0226 */
[----:B------:R0:W1:Y:S01]  /*a7d0*/  MUFU.RCP R42, R43 ;  /* 0x0000002b002a7308 */ /* 0x0000620000001000 */
[----:B------:R-:W-:Y:S01]  /*a7e0*/  FADD.FTZ R3, -R43, -RZ ;  /* 0x800000ff2b037221 */ /* 0x000fe20000010100 */
[----:B0-----:R-:W-:-:S04]  /*a7f0*/  IADD3 R43, PT, PT, R40, 0x7f, -R21 ;  /* 0x0000007f282b7810 */ /* 0x001fc80007ffe815 */
[----:B------:R-:W-:Y:S01]  /*a800*/  IADD3 R43, PT, PT, R43, R32, RZ ;  /* 0x000000202b2b7210 */ /* 0x000fe20007ffe0ff */
[----:B-1----:R-:W-:-:S04]  /*a810*/  FFMA R41, R42, R3, 1 ;  /* 0x3f8000002a297423 */ /* 0x002fc80000000003 */
[----:B------:R-:W-:-:S04]  /*a820*/  FFMA R41, R42, R41, R42 ;  /* 0x000000292a297223 */ /* 0x000fc8000000002a */
[----:B------:R-:W-:-:S04]  /*a830*/  FFMA R38, R0, R41, RZ ;  /* 0x0000002900267223 */ /* 0x000fc800000000ff */
[----:B------:R-:W-:-:S04]  /*a840*/  FFMA R42, R3, R38, R0 ;  /* 0x00000026032a7223 */ /* 0x000fc80000000000 */
[----:B------:R-:W-:-:S04]  /*a850*/  FFMA R42, R41, R42, R38 ;  /* 0x0000002a292a7223 */ /* 0x000fc80000000026 */
[----:B------:R-:W-:-:S04]  /*a860*/  FFMA R3, R3, R42, R0 ;  /* 0x0000002a03037223 */ /* 0x000fc80000000000 */
[----:B------:R-:W-:-:S05]  /*a870*/  FFMA R0, R41, R3, R42 ;  /* 0x0000000329007223 */ /* 0x000fca000000002a */
[----:B------:R-:W-:-:S04]  /*a880*/  SHF.R.U32.HI R21, RZ, 0x17, R0 ;  /* 0x00000017ff157819 */ /* 0x000fc80000011600 */
[----:B------:R-:W-:-:S04]  /*a890*/  LOP3.LUT R32, R21, 0xff, RZ, 0xc0, !PT ;  /* 0x000000ff15207812 */ /* 0x000fc800078ec0ff */
[----:B------:R-:W-:-:S04]  /*a8a0*/  IADD3 R21, PT, PT, R32, R43, RZ ;  /* 0x0000002b20157210 */ /* 0x000fc80007ffe0ff */
[----:B------:R-:W-:-:S04]  /*a8b0*/  IADD3 R32, PT, PT, R21, -0x1, RZ ;  /* 0xffffffff15207810 */ /* 0x000fc80007ffe0ff */
[----:B------:R-:W-:-:S13]  /*a8c0*/  ISETP.GE.U32.AND P0, PT, R32, 0xfe, PT ;  /* 0x000000fe2000780c */ /* 0x000fda0003f06070 */
[----:B------:R-:W-:Y:S05]  /*a8d0*/  @!P0 BRA `(.L_x_165) ;  /* 0x0000000000808947 */ /* 0x000fea0003800000 */
[----:B------:R-:W-:-:S13]  /*a8e0*/  ISETP.GT.AND P0, PT, R21, 0xfe, PT ;  /* 0x000000fe1500780c */ /* 0x000fda0003f04270 */
[----:B------:R-:W-:Y:S05]  /*a8f0*/  @P0 BRA `(.L_x_166) ;  /* 0x00000000006c0947 */ /* 0x000fea0003800000 */
[----:B------:R-:W-:-:S13]  /*a900*/  ISETP.GE.AND P0, PT, R21, 0x1, PT ;  /* 0x000000011500780c */ /* 0x000fda0003f06270 */
[----:B------:R-:W-:Y:S05]  /*a910*/  @P0 BRA `(.L_x_167) ;  /* 0x0000000000740947 */ /* 0x000fea0003800000 */
[----:B------:R-:W-:Y:S02]  /*a920*/  ISETP.GE.AND P0, PT, R21, -0x18, PT ;  /* 0xffffffe81500780c */ /* 0x000fe40003f06270 */
[----:B------:R-:W-:-:S11]  /*a930*/  LOP3.LUT R0, R0, 0x80000000, RZ, 0xc0, !PT ;  /* 0x8000000000007812 */ /* 0x000fd600078ec0ff */
[----:B------:R-:W-:Y:S05]  /*a940*/  @!P0 BRA `(.L_x_167) ;  /* 0x0000000000688947 */ /* 0x000fea0003800000 */
[CCC-:B------:R-:W-:Y:S01]  /*a950*/  FFMA.RZ R32, R41.reuse, R3.reuse, R42.reuse ;  /* 0x0000000329207223 */ /* 0x1c0fe2000000c02a */
[CCC-:B------:R-:W-:Y:S01]  /*a960*/  FFMA.RP R38, R41.reuse, R3.reuse, R42.reuse ;  /* 0x0000000329267223 */ /* 0x1c0fe2000000802a */
[----:B------:R-:W-:Y:S01]  /*a970*/  FFMA.RM R41, R41, R3, R42 ;  /* 0x0000000329297223 */ /* 0x000fe2000000402a */
[C---:B------:R-:W-:Y:S02]  /*a980*/  IADD3 R3, PT, PT, R21.reuse, 0x20, RZ ;  /* 0x0000002015037810 */ /* 0x040fe40007ffe0ff */
[----:B------:R-:W-:Y:S02]  /*a990*/  LOP3.LUT R32, R32, 0x7fffff, RZ, 0xc0, !PT ;  /* 0x007fffff20207812 */ /* 0x000fe400078ec0ff */
[C---:B------:R-:W-:Y:S02]  /*a9a0*/  ISETP.NE.AND P2, PT, R21.reuse, RZ, PT ;  /* 0x000000ff1500720c */ /* 0x040fe40003f45270 */
[----:B------:R-:W-:Y:S02]  /*a9b0*/  LOP3.LUT R32, R32, 0x800000, RZ, 0xfc, !PT ;  /* 0x0080000020207812 */ /* 0x000fe400078efcff */
[----:B------:R-:W-:-:S02]  /*a9c0*/  ISETP.NE.AND P1, PT, R21, RZ, PT ;  /* 0x000000ff1500720c */ /* 0x000fc40003f25270 */
[----:B------:R-:W-:Y:S02]  /*a9d0*/  IADD3 R21, PT, PT, -R21, RZ, RZ ;  /* 0x000000ff15157210 */ /* 0x000fe40007ffe1ff */
[----:B------:R-:W-:Y:S02]  /*a9e0*/  SHF.L.U32 R3, R32, R3, RZ ;  /* 0x0000000320037219 */ /* 0x000fe400000006ff */
[----:B------:R-:W-:Y:S02]  /*a9f0*/  FSETP.NEU.FTZ.AND P0, PT, R38, R41, PT ;  /* 0x000000292600720b */ /* 0x000fe40003f1d000 */
[----:B------:R-:W-:Y:S02]  /*aa00*/  SEL R21, R21, RZ, P2 ;  /* 0x000000ff15157207 */ /* 0x000fe40001000000 */
[----:B------:R-:W-:Y:S02]  /*aa10*/  ISETP.NE.AND P1, PT, R3, RZ, P1 ;  /* 0x000000ff0300720c */ /* 0x000fe40000f25270 */
[----:B------:R-:W-:-:S02]  /*aa20*/  SHF.R.U32.HI R32, RZ, R21, R32 ;  /* 0x00000015ff207219 */ /* 0x000fc40000011620 */
[----:B------:R-:W-:Y:S02]  /*aa30*/  PLOP3.LUT P0, PT, P0, P1, PT, 0xf8, 0x8f ;  /* 0x00000000008f781c */ /* 0x000fe40000703f70 */
[----:B------:R-:W-:Y:S02]  /*aa40*/  SHF.R.U32.HI R21, RZ, 0x1, R32 ;  /* 0x00000001ff157819 */ /* 0x000fe40000011620 */
[----:B------:R-:W-:-:S04]  /*aa50*/  SEL R38, RZ, 0x1, !P0 ;  /* 0x00000001ff267807 */ /* 0x000fc80004000000 */
[----:B------:R-:W-:-:S04]  /*aa60*/  LOP3.LUT R3, R38, 0x1, R21, 0xf8, !PT ;  /* 0x0000000126037812 */ /* 0x000fc800078ef815 */
[----:B------:R-:W-:-:S04]  /*aa70*/  LOP3.LUT R32, R3, R32, RZ, 0xc0, !PT ;  /* 0x0000002003207212 */ /* 0x000fc800078ec0ff */
[----:B------:R-:W-:-:S04]  /*aa80*/  IADD3 R21, PT, PT, R21, R32, RZ ;  /* 0x0000002015157210 */ /* 0x000fc80007ffe0ff */
[----:B------:R-:W-:Y:S01]  /*aa90*/  LOP3.LUT R0, R21, R0, RZ, 0xfc, !PT ;  /* 0x0000000015007212 */ /* 0x000fe200078efcff */
[----:B------:R-:W-:Y:S06]  /*aaa0*/  BRA `(.L_x_167) ;  /* 0x0000000000107947 */ /* 0x000fec0003800000 */
.L_x_166:
[----:B------:R-:W-:-:S04]  /*aab0*/  LOP3.LUT R0, R0, 0x80000000, RZ, 0xc0, !PT ;  /* 0x8000000000007812 */ /* 0x000fc800078ec0ff */
[----:B------:R-:W-:Y:S01]  /*aac0*/  LOP3.LUT R0, R0, 0x7f800000, RZ, 0xfc, !PT ;  /* 0x7f80000000007812 */ /* 0x000fe200078efcff */
[----:B------:R-:W-:Y:S06]  /*aad0*/  BRA `(.L_x_167) ;  /* 0x0000000000047947 */ /* 0x000fec0003800000 */
.L_x_165:
[----:B------:R-:W-:-:S07]  /*aae0*/  LEA R0, R43, R0, 0x17 ;  /* 0x000000002b007211 */ /* 0x000fce00078eb8ff */
.L_x_167:
[----:B------:R-:W-:Y:S05]  /*aaf0*/  BSYNC.RECONVERGENT B1 ;  /* 0x0000000000017941 */ /* 0x000fea0003800200 */
.L_x_164:
[----:B------:R-:W-:Y:S05]  /*ab00*/  BRA `(.L_x_168) ;  /* 0x0000000000207947 */ /* 0x000fea0003800000 */
.L_x_163:
[----:B------:R-:W-:-:S04]  /*ab10*/  LOP3.LUT R3, R3, 0x80000000, R38, 0x48, !PT ;  /* 0x8000000003037812 */ /* 0x000fc800078e4826 */
[----:B------:R-:W-:Y:S01]  /*ab20*/  LOP3.LUT R0, R3, 0x7f800000, RZ, 0xfc, !PT ;  /* 0x7f80000003007812 */ /* 0x000fe200078efcff */
[----:B------:R-:W-:Y:S06]  /*ab30*/  BRA `(.L_x_168) ;  /* 0x0000000000147947 */ /* 0x000fec0003800000 */
.L_x_162:
[----:B------:R-:W-:Y:S01]  /*ab40*/  LOP3.LUT R0, R3, 0x80000000, R38, 0x48, !PT ;  /* 0x8000000003007812 */ /* 0x000fe200078e4826 */
[----:B------:R-:W-:Y:S06]  /*ab50*/  BRA `(.L_x_168) ;  /* 0x00000000000c7947 */ /* 0x000fec0003800000 */
.L_x_161:
[----:B------:R-:W0:Y:S01]  /*ab60*/  MUFU.RSQ R0, -QNAN ;  /* 0xffc0000000007908 */ /* 0x000e220000001400 */
[----:B------:R-:W-:Y:S05]  /*ab70*/  BRA `(.L_x_168) ;  /* 0x0000000000047947 */ /* 0x000fea0003800000 */
.L_x_160:
[----:B------:R-:W-:-:S07]  /*ab80*/  FADD.FTZ R0, R0, R3 ;  /* 0x0000000300007221 */ /* 0x000fce0000010000 */
.L_x_168:
[----:B------:R-:W-:Y:S05]  /*ab90*/  BSYNC.RECONVERGENT B0 ;  /* 0x0000000000007941 */ /* 0x000fea0003800200 */
.L_x_158:
[----:B------:R-:W-:Y:S01]  /*aba0*/  HFMA2 R41, -RZ, RZ, 0, 0 ;  /* 0x00000000ff297431 */ /* 0x000fe200000001ff */
[----:B------:R-:W-:-:S04]  /*abb0*/  MOV R40, R16 ;  /* 0x0000001000287202 */ /* 0x000fc80000000f00 */
[----:B0-----:R-:W-:Y:S05]  /*abc0*/  RET.REL.NODEC R40 `(_Z15repel5_sim_kernP6float3S0_S0_PKfffiiiP17curandStateXORWOW) ;  /* 0xffffff54280c7950 */ /* 0x001fea0003c3ffff */
.L_x_169:
[----:B------:R-:W-:-:S00]  /*abd0*/  BRA `(.L_x_169) ;  /* 0xfffffffc00fc7947 */ /* 0x000fc0000383ffff */
[----:B------:R-:W-:-:S00]  /*abe0*/  NOP ;  /* 0x0000000000007918 */ /* 0x000fc00000000000 */
        /* <DEDUP_REMOVED lines=9> */
.L_x_181:


//--------------------- .text._Z18init_curand_statesP17curandStateXORWOWm --------------------------
	.section	.text._Z18init_curand_statesP17curandStateXORWOWm,"ax",@progbits
	.align	128
        .global         _Z18init_curand_statesP17curandStateXORWOWm
        .type           _Z18init_curand_statesP17curandStateXORWOWm,@function
        .size           _Z18init_curand_statesP17curandStateXORWOWm,(.L_x_183 - _Z18init_curand_statesP17curandStateXORWOWm)
        .other          _Z18init_curand_statesP17curandStateXORWOWm,@"STO_CUDA_ENTRY STV_DEFAULT"
_Z18init_curand_statesP17curandStateXORWOWm:
.text._Z18init_curand_statesP17curandStateXORWOWm:
[----:B------:R-:W-:Y:S01]  /*0000*/  LDC R1, c[0x0][0x37c] ;  /* 0x0000df00ff017b82 */ /* 0x000fe20000000800 */
[----:B------:R-:W0:Y:S07]  /*0010*/  S2R R4, SR_TID.X ;  /* 0x0000000000047919 */ /* 0x000e2e0000002100 */
[----:B------:R-:W1:Y:S01]  /*0020*/  LDC.64 R2, c[0x0][0x388] ;  /* 0x0000e200ff027b82 */ /* 0x000e620000000a00 */
[----:B------:R-:W2:Y:S01]  /*0030*/  LDCU.64 UR4, c[0x0][0x358] ;  /* 0x00006b00ff0477ac */ /* 0x000ea20008000a00 */
[----:B------:R-:W-:Y:S06]  /*0040*/  BSSY.RECONVERGENT B0, `(.L_x_170) ;  /* 0x00000e5000007945 */ /* 0x000fec0003800200 */
[----:B------:R-:W0:Y:S08]  /*0050*/  S2UR UR6, SR_CTAID.X ;  /* 0x00000000000679c3 */ /* 0x000e300000002500 */
[----:B------:R-:W0:Y:S08]  /*0060*/  LDC R13, c[0x0][0x360] ;  /* 0x0000d800ff0d7b82 */ /* 0x000e300000000800 */
[----:B------:R-:W3:Y:S01]  /*0070*/  LDC.64 R6, c[0x0][0x380] ;  /* 0x0000e000ff067b82 */ /* 0x000ee20000000a00 */
[----:B-1----:R-:W-:-:S02]  /*0080*/  LOP3.LUT R0, R2, 0xaad26b49, RZ, 0x3c, !PT ;  /* 0xaad26b4902007812 */ /* 0x002fc400078e3cff */
[----:B------:R-:W-:-:S03]  /*0090*/  LOP3.LUT R2, R3, 0xf7dcefdd, RZ, 0x3c, !PT ;  /* 0xf7dcefdd03027812 */ /* 0x000fc600078e3cff */
[----:B------:R-:W-:Y:S02]  /*00a0*/  IMAD R0, R0, 0x4182bed5, RZ ;  /* 0x4182bed500007824 */ /* 0x000fe400078e02ff */
[----:B------:R-:W-:Y:S02]  /*00b0*/  IMAD R3, R2, -0x658354e5, RZ ;  /* 0x9a7cab1b02037824 */ /* 0x000fe400078e02ff */
[C---:B------:R-:W-:Y:S01]  /*00c0*/  VIADD R5, R0.reuse, 0x75bcd15 ;  /* 0x075bcd1500057836 */ /* 0x040fe20000000000 */
[C---:B------:R-:W-:Y:S01]  /*00d0*/  LOP3.LUT R8, R0.reuse, 0x159a55e5, RZ, 0x3c, !PT ;  /* 0x159a55e500087812 */ /* 0x040fe200078e3cff */
[C---:B------:R-:W-:Y:S01]  /*00e0*/  VIADD R11, R0.reuse, 0x583f19 ;  /* 0x00583f19000b7836 */ /* 0x040fe20000000000 */
[C---:B------:R-:W-:Y:S01]  /*00f0*/  LOP3.LUT R10, R3.reuse, 0x5491333, RZ, 0x3c, !PT ;  /* 0x05491333030a7812 */ /* 0x040fe200078e3cff */
[----:B------:R-:W-:Y:S02]  /*0100*/  VIADD R9, R3, 0x1f123bb5 ;  /* 0x1f123bb503097836 */ /* 0x000fe40000000000 */
[----:B0-----:R-:W-:Y:S01]  /*0110*/  IMAD R13, R13, UR6, R4 ;  /* 0x000000060d0d7c24 */ /* 0x001fe2000f8e0204 */
[----:B------:R-:W-:-:S04]  /*0120*/  IADD3 R4, PT, PT, R0, 0x64f0c9, R3 ;  /* 0x0064f0c900047810 */ /* 0x000fc80007ffe003 */
[C---:B------:R-:W-:Y:S01]  /*0130*/  ISETP.NE.AND P0, PT, R13.reuse, RZ, PT ;  /* 0x000000ff0d00720c */ /* 0x040fe20003f05270 */
[----:B---3--:R-:W-:-:S05]  /*0140*/  IMAD.WIDE R6, R13, 0x30, R6 ;  /* 0x000000300d067825 */ /* 0x008fca00078e0206 */
[----:B--2---:R0:W-:Y:S04]  /*0150*/  STG.E.64 desc[UR4][R6.64], R4 ;  /* 0x0000000406007986 */ /* 0x0041e8000c101b04 */
[----:B------:R0:W-:Y:S04]  /*0160*/  STG.E.64 desc[UR4][R6.64+0x8], R8 ;  /* 0x0000080806007986 */ /* 0x0001e8000c101b04 */
[----:B------:R0:W-:Y:S01]  /*0170*/  STG.E.64 desc[UR4][R6.64+0x10], R10 ;  /* 0x0000100a06007986 */ /* 0x0001e2000c101b04 */
[----:B------:R-:W-:Y:S05]  /*0180*/  @!P0 BRA `(.L_x_171) ;  /* 0x0000000c00408947 */ /* 0x000fea0003800000 */
[----:B------:R-:W-:Y:S01]  /*0190*/  SHF.R.S32.HI R0, RZ, 0x1f, R13 ;  /* 0x0000001fff007819 */ /* 0x000fe2000001140d */
[----:B------:R-:W-:-:S07]  /*01a0*/  IMAD.MOV.U32 R12, RZ, RZ, RZ ;  /* 0x000000ffff0c7224 */ /* 0x000fce00078e00ff */
.L_x_177:
[----:B-1----:R-:W-:Y:S01]  /*01b0*/  LOP3.LUT R2, R13, 0x3, RZ, 0xc0, !PT ;  /* 0x000000030d027812 */ /* 0x002fe200078ec0ff */
[----:B------:R-:W-:Y:S03]  /*01c0*/  BSSY.RECONVERGENT B1, `(.L_x_172) ;  /* 0x00000c6000017945 */ /* 0x000fe60003800200 */
[----:B------:R-:W-:-:S04]  /*01d0*/  ISETP.NE.U32.AND P0, PT, R2, RZ, PT ;  /* 0x000000ff0200720c */ /* 0x000fc80003f05070 */
[----:B------:R-:W-:-:S13]  /*01e0*/  ISETP.NE.AND.EX P0, PT, RZ, RZ, PT, P0 ;  /* 0x000000ffff00720c */ /* 0x000fda0003f05300 */
[----:B------:R-:W-:Y:S05]  /*01f0*/  @!P0 BRA `(.L_x_173) ;  /* 0x0000000c00088947 */ /* 0x000fea0003800000 */
[----:B0-----:R-:W0:Y:S01]  /*0200*/  LDC.64 R8, c[0x4][RZ] ;  /* 0x01000000ff087b82 */ /* 0x001e220000000a00 */
[----:B------:R-:W-:Y:S02]  /*0210*/  IMAD.MOV.U32 R14, RZ, RZ, RZ ;  /* 0x000000ffff0e7224 */ /* 0x000fe400078e00ff */
[----:B0-----:R-:W-:-:S07]  /*0220*/  IMAD.WIDE.U32 R8, R12, 0xc80, R8 ;  /* 0x00000c800c087825 */ /* 0x001fce00078e0008 */
.L_x_176:
[----:B-1----:R-:W-:Y:S01]  /*0230*/  IMAD.MOV.U32 R15, RZ, RZ, RZ ;  /* 0x000000ffff0f7224 */ /* 0x002fe200078e00ff */
[----:B------:R-:W-:Y:S01]  /*0240*/  CS2R R2, SRZ ;  /* 0x0000000000027805 */ /* 0x000fe2000001ff00 */
[----:B------:R-:W-:Y:S01]  /*0250*/  IMAD.MOV.U32 R17, RZ, RZ, RZ ;  /* 0x000000ffff117224 */ /* 0x000fe200078e00ff */
[----:B------:R-:W-:-:S07]  /*0260*/  CS2R R4, SRZ ;  /* 0x0000000000047805 */ /* 0x000fce000001ff00 */
.L_x_175:
[----:B------:R-:W-:-:S05]  /*0270*/  IMAD.WIDE.U32 R10, R17, 0x4, R6 ;  /* 0x00000004110a7825 */ /* 0x000fca00078e0006 */
[----:B------:R0:W5:Y:S01]  /*0280*/  LDG.E R16, desc[UR4][R10.64+0x4] ;  /* 0x000004040a107981 */ /* 0x000162000c1e1900 */
[----:B------:R-:W-:-:S07]  /*0290*/  IMAD.MOV.U32 R19, RZ, RZ, RZ ;  /* 0x000000ffff137224 */ /* 0x000fce00078e00ff */
.L_x_174:
[----:B-----5:R-:W-:Y:S01]  /*02a0*/  SHF.R.U32.HI R24, RZ, R19, R16 ;  /* 0x00000013ff187219 */ /* 0x020fe20000011610 */
[----:B0-----:R-:W-:-:S03]  /*02b0*/  IMAD.SHL.U32 R10, R17, 0x20, RZ ;  /* 0x00000020110a7824 */ /* 0x001fc600078e00ff */
[----:B------:R-:W-:Y:S01]  /*02c0*/  LOP3.LUT R11, R24, 0x1, RZ, 0xc0, !PT ;  /* 0x00000001180b7812 */ /* 0x000fe200078ec0ff */
[----:B------:R-:W-:-:S03]  /*02d0*/  IMAD.IADD R10, R10, 0x1, R19 ;  /* 0x000000010a0a7824 */ /* 0x000fc600078e0213 */
[----:B------:R-:W-:Y:S01]  /*02e0*/  ISETP.NE.U32.AND P0, PT, R11, 0x1, PT ;  /* 0x000000010b00780c */ /* 0x000fe20003f05070 */
[----:B------:R-:W-:-:S03]  /*02f0*/  IMAD R11, R10, 0x5, RZ ;  /* 0x000000050a0b7824 */ /* 0x000fc600078e02ff */
[----:B------:R-:W-:Y:S01]  /*0300*/  R2P PR, R24, 0x7e ;  /* 0x0000007e18007804 */ /* 0x000fe20000000000 */
[----:B------:R-:W-:-:S08]  /*0310*/  IMAD.WIDE.U32 R10, R11, 0x4, R8 ;  /* 0x000000040b0a7825 */ /* 0x000fd000078e0008 */
[----:B------:R-:W2:Y:S04]  /*0320*/  @!P0 LDG.E R18, desc[UR4][R10.64] ;  /* 0x000000040a128981 */ /* 0x000ea8000c1e1900 */
[----:B------:R-:W3:Y:S04]  /*0330*/  @!P0 LDG.E R20, desc[UR4][R10.64+0x10] ;  /* 0x000010040a148981 */ /* 0x000ee8000c1e1900 */
[----:B------:R-:W4:Y:S04]  /*0340*/  @P1 LDG.E R22, desc[UR4][R10.64+0x14] ;  /* 0x000014040a161981 */ /* 0x000f28000c1e1900 */
[----:B------:R-:W4:Y:S04]  /*0350*/  @P2 LDG.E R26, desc[UR4][R10.64+0x28] ;  /* 0x000028040a1a2981 */ /* 0x000f28000c1e1900 */
[----:B------:R-:W4:Y:S04]  /*0360*/  @!P0 LDG.E R21, desc[UR4][R10.64+0x4] ;  /* 0x000004040a158981 */ /* 0x000f28000c1e1900 */
[----:B------:R-:W4:Y:S04]  /*0370*/  @!P0 LDG.E R23, desc[UR4][R10.64+0xc] ;  /* 0x00000c040a178981 */ /* 0x000f28000c1e1900 */
[----:B------:R-:W4:Y:S04]  /*0380*/  @P1 LDG.E R25, desc[UR4][R10.64+0x18] ;  /* 0x000018040a191981 */ /* 0x000f28000c1e1900 */
[----:B------:R-:W4:Y:S04]  /*0390*/  @P3 LDG.E R28, desc[UR4][R10.64+0x3c] ;  /* 0x00003c040a1c3981 */ /* 0x000f28000c1e1900 */
[----:B------:R-:W4:Y:S01]  /*03a0*/  @P6 LDG.E R27, desc[UR4][R10.64+0x7c] ;  /* 0x00007c040a1b6981 */ /* 0x000f22000c1e1900 */
[----:B--2---:R-:W-:-:S03]  /*03b0*/  @!P0 LOP3.LUT R15, R15, R18, RZ, 0x3c, !PT ;  /* 0x000000120f0f8212 */ /* 0x004fc600078e3cff */
[----:B------:R-:W2:Y:S01]  /*03c0*/  @!P0 LDG.E R18, desc[UR4][R10.64+0x8] ;  /* 0x000008040a128981 */ /* 0x000ea2000c1e1900 */
[----:B---3--:R-:W-:-:S03]  /*03d0*/  @!P0 LOP3.LUT R3, R3, R20, RZ, 0x3c, !PT ;  /* 0x0000001403038212 */ /* 0x008fc600078e3cff */
[----:B------:R-:W3:Y:S01]  /*03e0*/  @P1 LDG.E R20, desc[UR4][R10.64+0x24] ;  /* 0x000024040a141981 */ /* 0x000ee2000c1e1900 */
[----:B----4-:R-:W-:-:S03]  /*03f0*/  @P1 LOP3.LUT R15, R15, R22, RZ, 0x3c, !PT ;  /* 0x000000160f0f1212 */ /* 0x010fc600078e3cff */
[----:B------:R-:W4:Y:S01]  /*0400*/  @P2 LDG.E R22, desc[UR4][R10.64+0x38] ;  /* 0x000038040a162981 */ /* 0x000f22000c1e1900 */
[----:B------:R-:W-:-:S03]  /*0410*/  @P2 LOP3.LUT R15, R15, R26, RZ, 0x3c, !PT ;  /* 0x0000001a0f0f2212 */ /* 0x000fc600078e3cff */
[----:B------:R-:W4:Y:S01]  /*0420*/  @P4 LDG.E R26, desc[UR4][R10.64+0x50] ;  /* 0x000050040a1a4981 */ /* 0x000f22000c1e1900 */
[----:B------:R-:W-:-:S03]  /*0430*/  @!P0 LOP3.LUT R4, R4, R21, RZ, 0x3c, !PT ;  /* 0x0000001504048212 */ /* 0x000fc600078e3cff */
[----:B------:R-:W4:Y:S01]  /*0440*/  @P1 LDG.E R21, desc[UR4][R10.64+0x20] ;  /* 0x000020040a151981 */ /* 0x000f22000c1e1900 */
[----:B------:R-:W-:-:S03]  /*0450*/  @!P0 LOP3.LUT R2, R2, R23, RZ, 0x3c, !PT ;  /* 0x0000001702028212 */ /* 0x000fc600078e3cff */
[----:B------:R-:W4:Y:S01]  /*0460*/  @P2 LDG.E R23, desc[UR4][R10.64+0x2c] ;  /* 0x00002c040a172981 */ /* 0x000f22000c1e1900 */
[----:B------:R-:W-:-:S03]  /*0470*/  @P1 LOP3.LUT R4, R4, R25, RZ, 0x3c, !PT ;  /* 0x0000001904041212 */ /* 0x000fc600078e3cff */
[----:B------:R-:W4:Y:S01]  /*0480*/  @P2 LDG.E R25, desc[UR4][R10.64+0x34] ;  /* 0x000034040a192981 */ /* 0x000f22000c1e1900 */
[----:B--2---:R-:W-:-:S03]  /*0490*/  @!P0 LOP3.LUT R5, R5, R18, RZ, 0x3c, !PT ;  /* 0x0000001205058212 */ /* 0x004fc600078e3cff */
[----:B------:R-:W2:Y:S01]  /*04a0*/  @P1 LDG.E R18, desc[UR4][R10.64+0x1c] ;  /* 0x00001c040a121981 */ /* 0x000ea2000c1e1900 */
[----:B---3--:R-:W-:-:S03]  /*04b0*/  @P1 LOP3.LUT R3, R3, R20, RZ, 0x3c, !PT ;  /* 0x0000001403031212 */ /* 0x008fc600078e3cff */
[----:B------:R-:W3:Y:S01]  /*04c0*/  @P2 LDG.E R20, desc[UR4][R10.64+0x30] ;  /* 0x000030040a142981 */ /* 0x000ee2000c1e1900 */
[----:B----4-:R-:W-:-:S03]  /*04d0*/  @P2 LOP3.LUT R3, R3, R22, RZ, 0x3c, !PT ;  /* 0x0000001603032212 */ /* 0x010fc600078e3cff */
[----:B------:R-:W4:Y:S01]  /*04e0*/  @P3 LDG.E R22, desc[UR4][R10.64+0x4c] ;  /* 0x00004c040a163981 */ /* 0x000f22000c1e1900 */
[----:B------:R-:W-:-:S04]  /*04f0*/  @P3 LOP3.LUT R15, R15, R28, RZ, 0x3c, !PT ;  /* 0x0000001c0f0f3212 */ /* 0x000fc800078e3cff */
[----:B------:R-:W-:Y:S02]  /*0500*/  @P4 LOP3.LUT R15, R15, R26, RZ, 0x3c, !PT ;  /* 0x0000001a0f0f4212 */ /* 0x000fe400078e3cff */
[----:B------:R-:W-:Y:S01]  /*0510*/  @P1 LOP3.LUT R2, R2, R21, RZ, 0x3c, !PT ;  /* 0x0000001502021212 */ /* 0x000fe200078e3cff */
[----:B------:R-:W4:Y:S04]  /*0520*/  @P5 LDG.E R26, desc[UR4][R10.64+0x64] ;  /* 0x000064040a1a5981 */ /* 0x000f28000c1e1900 */
[----:B------:R-:W4:Y:S01]  /*0530*/  @P3 LDG.E R21, desc[UR4][R10.64+0x40] ;  /* 0x000040040a153981 */ /* 0x000f22000c1e1900 */
[----:B------:R-:W-:Y:S02]  /*0540*/  @P2 LOP3.LUT R4, R4, R23, RZ, 0x3c, !PT ;  /* 0x0000001704042212 */ /* 0x000fe400078e3cff */
[----:B------:R-:W-:Y:S01]  /*0550*/  @P2 LOP3.LUT R2, R2, R25, RZ, 0x3c, !PT ;  /* 0x0000001902022212 */ /* 0x000fe200078e3cff */
[----:B------:R-:W4:Y:S04]  /*0560*/  @P3 LDG.E R23, desc[UR4][R10.64+0x48] ;  /* 0x000048040a173981 */ /* 0x000f28000c1e1900 */
[----:B------:R-:W4:Y:S01]  /*0570*/  @P4 LDG.E R25, desc[UR4][R10.64+0x54] ;  /* 0x000054040a194981 */ /* 0x000f22000c1e1900 */
[----:B--2---:R-:W-:-:S03]  /*0580*/  @P1 LOP3.LUT R5, R5, R18, RZ, 0x3c, !PT ;  /* 0x0000001205051212 */ /* 0x004fc600078e3cff */
[----:B------:R-:W2:Y:S01]  /*0590*/  @P3 LDG.E R18, desc[UR4][R10.64+0x44] ;  /* 0x000044040a123981 */ /* 0x000ea2000c1e1900 */
[----:B---3--:R-:W-:-:S03]  /*05a0*/  @P2 LOP3.LUT R5, R5, R20, RZ, 0x3c, !PT ;  /* 0x0000001405052212 */ /* 0x008fc600078e3cff */
[----:B------:R-:W3:Y:S01]  /*05b0*/  @P4 LDG.E R20, desc[UR4][R10.64+0x58] ;  /* 0x000058040a144981 */ /* 0x000ee2000c1e1900 */
[----:B----4-:R-:W-:-:S03]  /*05c0*/  @P3 LOP3.LUT R3, R3, R22, RZ, 0x3c, !PT ;  /* 0x0000001603033212 */ /* 0x010fc600078e3cff */
[----:B------:R-:W4:Y:S01]  /*05d0*/  @P4 LDG.E R22, desc[UR4][R10.64+0x60] ;  /* 0x000060040a164981 */ /* 0x000f22000c1e1900 */
[----:B------:R-:W-:Y:S02]  /*05e0*/  LOP3.LUT P0, RZ, R24, 0x80, RZ, 0xc0, !PT ;  /* 0x0000008018ff7812 */ /* 0x000fe4000780c0ff */
[----:B------:R-:W-:Y:S02]  /*05f0*/  @P5 LOP3.LUT R15, R15, R26, RZ, 0x3c, !PT ;  /* 0x0000001a0f0f5212 */ /* 0x000fe400078e3cff */
[----:B------:R-:W4:Y:S01]  /*0600*/  @P6 LDG.E R26, desc[UR4][R10.64+0x78] ;  /* 0x000078040a1a6981 */ /* 0x000f22000c1e1900 */
[----:B------:R-:W-:-:S03]  /*0610*/  @P3 LOP3.LUT R4, R4, R21, RZ, 0x3c, !PT ;  /* 0x0000001504043212 */ /* 0x000fc600078e3cff */
[----:B------:R-:W4:Y:S01]  /*0620*/  @P4 LDG.E R21, desc[UR4][R10.64+0x5c] ;  /* 0x00005c040a154981 */ /* 0x000f22000c1e1900 */
[----:B------:R-:W-:-:S03]  /*0630*/  @P3 LOP3.LUT R2, R2, R23, RZ, 0x3c, !PT ;  /* 0x0000001702023212 */ /* 0x000fc600078e3cff */
[----:B------:R-:W4:Y:S01]  /*0640*/  @P5 LDG.E R23, desc[UR4][R10.64+0x68] ;  /* 0x000068040a175981 */ /* 0x000f22000c1e1900 */
[----:B------:R-:W-:-:S03]  /*0650*/  @P4 LOP3.LUT R4, R4, R25, RZ, 0x3c, !PT ;  /* 0x0000001904044212 */ /* 0x000fc600078e3cff */
[----:B------:R-:W4:Y:S01]  /*0660*/  @P5 LDG.E R25, desc[UR4][R10.64+0x70] ;  /* 0x000070040a195981 */ /* 0x000f22000c1e1900 */
[----:B--2---:R-:W-:-:S03]  /*0670*/  @P3 LOP3.LUT R5, R5, R18, RZ, 0x3c, !PT ;  /* 0x0000001205053212 */ /* 0x004fc600078e3cff */
[----:B------:R-:W2:Y:S01]  /*0680*/  @P5 LDG.E R18, desc[UR4][R10.64+0x6c] ;  /* 0x00006c040a125981 */ /* 0x000ea2000c1e1900 */
[----:B---3--:R-:W-:-:S03]  /*0690*/  @P4 LOP3.LUT R5, R5, R20, RZ, 0x3c, !PT ;  /* 0x0000001405054212 */ /* 0x008fc600078e3cff */
[----:B------:R-:W3:Y:S01]  /*06a0*/  @P5 LDG.E R20, desc[UR4][R10.64+0x74] ;  /* 0x000074040a145981 */ /* 0x000ee2000c1e1900 */
[----:B----4-:R-:W-:-:S03]  /*06b0*/  @P4 LOP3.LUT R3, R3, R22, RZ, 0x3c, !PT ;  /* 0x0000001603034212 */ /* 0x010fc600078e3cff */
[----:B------:R-:W4:Y:S01]  /*06c0*/  @P0 LDG.E R22, desc[UR4][R10.64+0x8c] ;  /* 0x00008c040a160981 */ /* 0x000f22000c1e1900 */
[----:B------:R-:W-:-:S03]  /*06d0*/  @P6 LOP3.LUT R15, R15, R26, RZ, 0x3c, !PT ;  /* 0x0000001a0f0f6212 */ /* 0x000fc600078e3cff */
        /* <DEDUP_REMOVED lines=13> */
[----:B------:R-:W-:Y:S02]  /*07b0*/  @P6 LOP3.LUT R4, R4, R27, RZ, 0x3c, !PT ;  /* 0x0000001b04046212 */ /* 0x000fe400078e3cff */
[----:B------:R-:W-:Y:S02]  /*07c0*/  @P6 LOP3.LUT R2, R2, R21, RZ, 0x3c, !PT ;  /* 0x0000001502026212 */ /* 0x000fe400078e3cff */
[----:B------:R-:W-:Y:S02]  /*07d0*/  @P0 LOP3.LUT R4, R4, R23, RZ, 0x3c, !PT ;  /* 0x0000001704040212 */ /* 0x000fe400078e3cff */
[----:B------:R-:W-:Y:S02]  /*07e0*/  @P0 LOP3.LUT R2, R2, R25, RZ, 0x3c, !PT ;  /* 0x0000001902020212 */ /* 0x000fe400078e3cff */
[----:B--2---:R-:W-:Y:S02]  /*07f0*/  @P6 LOP3.LUT R5, R5, R18, RZ, 0x3c, !PT ;  /* 0x0000001205056212 */ /* 0x004fe400078e3cff */
[----:B---3--:R-:W-:-:S02]  /*0800*/  @P6 LOP3.LUT R3, R3, R20, RZ, 0x3c, !PT ;  /* 0x0000001403036212 */ /* 0x008fc400078e3cff */
[----:B----4-:R-:W-:Y:S02]  /*0810*/  @P0 LOP3.LUT R5, R5, R22, RZ, 0x3c, !PT ;  /* 0x0000001605050212 */ /* 0x010fe400078e3cff */
[----:B------:R-:W-:Y:S02]  /*0820*/  @P0 LOP3.LUT R3, R3, R26, RZ, 0x3c, !PT ;  /* 0x0000001a03030212 */ /* 0x000fe400078e3cff */
[----:B------:R-:W-:-:S13]  /*0830*/  R2P PR, R24.B1, 0x7f ;  /* 0x0000007f18007804 */ /* 0x000fda0000001000 */
[----:B------:R-:W2:Y:S04]  /*0840*/  @P0 LDG.E R18, desc[UR4][R10.64+0xa0] ;  /* 0x0000a0040a120981 */ /* 0x000ea8000c1e1900 */
[----:B------:R-:W3:Y:S04]  /*0850*/  @P1 LDG.E R22, desc[UR4][R10.64+0xb4] ;  /* 0x0000b4040a161981 */ /* 0x000ee8000c1e1900 */
[----:B------:R-:W4:Y:S04]  /*0860*/  @P2 LDG.E R26, desc[UR4][R10.64+0xc8] ;  /* 0x0000c8040a1a2981 */ /* 0x000f28000c1e1900 */
[----:B------:R-:W4:Y:S04]  /*0870*/  @P3 LDG.E R28, desc[UR4][R10.64+0xdc] ;  /* 0x0000dc040a1c3981 */ /* 0x000f28000c1e1900 */
[----:B------:R-:W4:Y:S04]  /*0880*/  @P0 LDG.E R23, desc[UR4][R10.64+0xa4] ;  /* 0x0000a4040a170981 */ /* 0x000f28000c1e1900 */
[----:B------:R-:W4:Y:S04]  /*0890*/  @P0 LDG.E R20, desc[UR4][R10.64+0xa8] ;  /* 0x0000a8040a140981 */ /* 0x000f28000c1e1900 */
[----:B------:R-:W4:Y:S04]  /*08a0*/  @P4 LDG.E R25, desc[UR4][R10.64+0xf0] ;  /* 0x0000f0040a194981 */ /* 0x000f28000c1e1900 */
        /* <DEDUP_REMOVED lines=21> */
[----:B------:R-:W-:Y:S02]  /*0a00*/  LOP3.LUT P0, RZ, R24, 0x8000, RZ, 0xc0, !PT ;  /* 0x0000800018ff7812 */ /* 0x000fe4000780c0ff */
[----:B----4-:R-:W-:Y:S01]  /*0a10*/  @P5 LOP3.LUT R15, R15, R26, RZ, 0x3c, !PT ;  /* 0x0000001a0f0f5212 */ /* 0x010fe200078e3cff */
[----:B------:R-:W4:Y:S04]  /*0a20*/  @P3 LDG.E R24, desc[UR4][R10.64+0xe4] ;  /* 0x0000e4040a183981 */ /* 0x000f28000c1e1900 */
[----:B------:R-:W2:Y:S01]  /*0a30*/  @P6 LDG.E R26, desc[UR4][R10.64+0x118] ;  /* 0x000118040a1a6981 */ /* 0x000ea2000c1e1900 */
        /* <DEDUP_REMOVED lines=8> */
[----:B---3--:R-:W-:-:S03]  /*0ac0*/  @P2 LOP3.LUT R3, R3, R22, RZ, 0x3c, !PT ;  /* 0x0000001603032212 */ /* 0x008fc600078e3cff */
[----:B------:R-:W3:Y:S01]  /*0ad0*/  @P4 LDG.E R22, desc[UR4][R10.64+0x100] ;  /* 0x000100040a164981 */ /* 0x000ee2000c1e1900 */
[----:B--2---:R-:W-:-:S03]  /*0ae0*/  @P6 LOP3.LUT R15, R15, R26, RZ, 0x3c, !PT ;  /* 0x0000001a0f0f6212 */ /* 0x004fc600078e3cff */
[----:B------:R-:W2:Y:S01]  /*0af0*/  @P0 LDG.E R26, desc[UR4][R10.64+0x12c] ;  /* 0x00012c040a1a0981 */ /* 0x000ea2000c1e1900 */
[----:B----4-:R-:W-:-:S03]  /*0b00*/  @P2 LOP3.LUT R2, R2, R23, RZ, 0x3c, !PT ;  /* 0x0000001702022212 */ /* 0x010fc600078e3cff */
[----:B------:R-:W4:Y:S01]  /*0b10*/  @P4 LDG.E R23, desc[UR4][R10.64+0xfc] ;  /* 0x0000fc040a174981 */ /* 0x000f22000c1e1900 */
[----:B------:R-:W-:-:S03]  /*0b20*/  @P2 LOP3.LUT R5, R5, R20, RZ, 0x3c, !PT ;  /* 0x0000001405052212 */ /* 0x000fc600078e3cff */
[----:B------:R-:W4:Y:S01]  /*0b30*/  @P4 LDG.E R20, desc[UR4][R10.64+0xf8] ;  /* 0x0000f8040a144981 */ /* 0x000f22000c1e1900 */
[----:B------:R-:W-:Y:S02]  /*0b40*/  @P3 LOP3.LUT R2, R2, R27, RZ, 0x3c, !PT ;  /* 0x0000001b02023212 */ /* 0x000fe400078e3cff */
[----:B------:R-:W-:Y:S01]  /*0b50*/  @P3 LOP3.LUT R4, R4, R25, RZ, 0x3c, !PT ;  /* 0x0000001904043212 */ /* 0x000fe200078e3cff */
[----:B------:R-:W4:Y:S01]  /*0b60*/  @P5 LDG.E R27, desc[UR4][R10.64+0x110] ;  /* 0x000110040a1b5981 */ /* 0x000f22000c1e1900 */
[----:B------:R-:W-:-:S03]  /*0b70*/  @P3 LOP3.LUT R5, R5, R24, RZ, 0x3c, !PT ;  /* 0x0000001805053212 */ /* 0x000fc600078e3cff */
[----:B------:R-:W4:Y:S04]  /*0b80*/  @P5 LDG.E R25, desc[UR4][R10.64+0x108] ;  /* 0x000108040a195981 */ /* 0x000f28000c1e1900 */
        /* <DEDUP_REMOVED lines=19> */
[----:B------:R-:W-:-:S05]  /*0cc0*/  VIADD R19, R19, 0x10 ;  /* 0x0000001013137836 */ /* 0x000fca0000000000 */
[----:B------:R-:W-:Y:S02]  /*0cd0*/  ISETP.NE.AND P1, PT, R19, 0x20, PT ;  /* 0x000000201300780c */ /* 0x000fe40003f25270 */
[----:B------:R-:W-:Y:S02]  /*0ce0*/  @P5 LOP3.LUT R3, R3, R18, RZ, 0x3c, !PT ;  /* 0x0000001203035212 */ /* 0x000fe400078e3cff */
[----:B------:R-:W-:Y:S02]  /*0cf0*/  @P6 LOP3.LUT R4, R4, R21, RZ, 0x3c, !PT ;  /* 0x0000001504046212 */ /* 0x000fe400078e3cff */
[----:B---3--:R-:W-:-:S04]  /*0d00*/  @P6 LOP3.LUT R3, R3, R22, RZ, 0x3c, !PT ;  /* 0x0000001603036212 */ /* 0x008fc800078e3cff */
[----:B--2---:R-:W-:Y:S02]  /*0d10*/  @P0 LOP3.LUT R3, R3, R26, RZ, 0x3c, !PT ;  /* 0x0000001a03030212 */ /* 0x004fe400078e3cff */
[----:B----4-:R-:W-:Y:S02]  /*0d20*/  @P6 LOP3.LUT R2, R2, R23, RZ, 0x3c, !PT ;  /* 0x0000001702026212 */ /* 0x010fe400078e3cff */
[----:B------:R-:W-:Y:S02]  /*0d30*/  @P6 LOP3.LUT R5, R5, R20, RZ, 0x3c, !PT ;  /* 0x0000001405056212 */ /* 0x000fe400078e3cff */
[----:B------:R-:W-:Y:S02]  /*0d40*/  @P0 LOP3.LUT R2, R2, R27, RZ, 0x3c, !PT ;  /* 0x0000001b02020212 */ /* 0x000fe400078e3cff */
[----:B------:R-:W-:Y:S02]  /*0d50*/  @P0 LOP3.LUT R4, R4, R25, RZ, 0x3c, !PT ;  /* 0x0000001904040212 */ /* 0x000fe400078e3cff */
[----:B------:R-:W-:Y:S01]  /*0d60*/  @P0 LOP3.LUT R5, R5, R24, RZ, 0x3c, !PT ;  /* 0x0000001805050212 */ /* 0x000fe200078e3cff */
[----:B------:R-:W-:Y:S06]  /*0d70*/  @P1 BRA `(.L_x_174) ;  /* 0xfffffff400481947 */ /* 0x000fec000383ffff */
[----:B------:R-:W-:-:S05]  /*0d80*/  VIADD R17, R17, 0x1 ;  /* 0x0000000111117836 */ /* 0x000fca0000000000 */
[----:B------:R-:W-:-:S13]  /*0d90*/  ISETP.NE.AND P0, PT, R17, 0x5, PT ;  /* 0x000000051100780c */ /* 0x000fda0003f05270 */
[----:B------:R-:W-:Y:S05]  /*0da0*/  @P0 BRA `(.L_x_175) ;  /* 0xfffffff400300947 */ /* 0x000fea000383ffff */
[----:B------:R1:W-:Y:S01]  /*0db0*/  STG.E.64 desc[UR4][R6.64+0x8], R4 ;  /* 0x0000080406007986 */ /* 0x0003e2000c101b04 */
[----:B------:R-:W-:Y:S01]  /*0dc0*/  VIADD R14, R14, 0x1 ;  /* 0x000000010e0e7836 */ /* 0x000fe20000000000 */
[----:B------:R-:W-:Y:S02]  /*0dd0*/  LOP3.LUT R11, R13, 0x3, RZ, 0xc0, !PT ;  /* 0x000000030d0b7812 */ /* 0x000fe400078ec0ff */
[----:B------:R1:W-:Y:S02]  /*0de0*/  STG.E.64 desc[UR4][R6.64+0x10], R2 ;  /* 0x0000100206007986 */ /* 0x0003e4000c101b04 */
[----:B------:R-:W-:Y:S02]  /*0df0*/  ISETP.GE.U32.AND P0, PT, R14, R11, PT ;  /* 0x0000000b0e00720c */ /* 0x000fe40003f06070 */
[----:B------:R1:W-:Y:S11]  /*0e00*/  STG.E desc[UR4][R6.64+0x4], R15 ;  /* 0x0000040f06007986 */ /* 0x0003f6000c101904 */
[----:B------:R-:W-:Y:S05]  /*0e10*/  @!P0 BRA `(.L_x_176) ;  /* 0xfffffff400048947 */ /* 0x000fea000383ffff */
.L_x_173:
[----:B------:R-:W-:Y:S05]  /*0e20*/  BSYNC.RECONVERGENT B1 ;  /* 0x0000000000017941 */ /* 0x000fea0003800200 */
.L_x_172:
[C---:B------:R-:W-:Y:S01]  /*0e30*/  ISETP.GT.U32.AND P0, PT, R13.reuse, 0x3, PT ;  /* 0x000000030d00780c */ /* 0x040fe20003f04070 */
[----:B------:R-:W-:Y:S01]  /*0e40*/  VIADD R12, R12, 0x1 ;  /* 0x000000010c0c7836 */ /* 0x000fe20000000000 */
[--C-:B------:R-:W-:Y:S02]  /*0e50*/  SHF.R.U64 R13, R13, 0x2, R0.reuse ;  /* 0x000000020d0d7819 */ /* 0x100fe40000001200 */
[----:B------:R-:W-:Y:S02]  /*0e60*/  ISETP.GT.U32.AND.EX P0, PT, R0, RZ, PT, P0 ;  /* 0x000000ff0000720c */ /* 0x000fe40003f04100 */
[----:B------:R-:W-:-:S11]  /*0e70*/  SHF.R.U32.HI R0, RZ, 0x2, R0 ;  /* 0x00000002ff007819 */ /* 0x000fd60000011600 */
[----:B------:R-:W-:Y:S05]  /*0e80*/  @P0 BRA `(.L_x_177) ;  /* 0xfffffff000c80947 */ /* 0x000fea000383ffff */
.L_x_171:
[----:B------:R-:W-:Y:S05]  /*0e90*/  BSYNC.RECONVERGENT B0 ;  /* 0x0000000000007941 */ /* 0x000fea0003800200 */
.L_x_170:
[----:B------:R-:W-:Y:S04]  /*0ea0*/  STG.E.64 desc[UR4][R6.64+0x18], RZ ;  /* 0x000018ff06007986 */ /* 0x000fe8000c101b04 */
[----:B------:R-:W-:Y:S04]  /*0eb0*/  STG.E desc[UR4][R6.64+0x20], RZ ;  /* 0x000020ff06007986 */ /* 0x000fe8000c101904 */
[----:B------:R-:W-:Y:S01]  /*0ec0*/  STG.E.64 desc[UR4][R6.64+0x28], RZ ;  /* 0x000028ff06007986 */ /* 0x000fe2000c101b04 */
[----:B------:R-:W-:Y:S05]  /*0ed0*/  EXIT ;  /* 0x000000000000794d */ /* 0x000fea0003800000 */
.L_x_178:
        /* <DEDUP_REMOVED lines=10> */
.L_x_183:


//--------------------- .nv.global.init           --------------------------
	.section	.nv.global.init,"aw",@progbits
	.align	4
.nv.global.init:
	.type		mrg32k3aM1SubSeq,@object
	.size		mrg32k3aM1SubSeq,(mrg32k3aM2SubSeq - mrg32k3aM1SubSeq)
mrg32k3aM1SubSeq:
        /*0000*/ 	.byte	0x0b, 0xcc, 0xee, 0x04, 0x73, 0x29, 0x8b, 0x6f, 0xf6, 0x53, 0x03, 0xf6, 0x23, 0xf6, 0xea, 0xda
        /* <DEDUP_REMOVED lines=125> */
	.type		mrg32k3aM2SubSeq,@object
	.size		mrg32k3aM2SubSeq,(mrg32k3aM1 - mrg32k3aM2SubSeq)
mrg32k3aM2SubSeq:
        /* <DEDUP_REMOVED lines=126> */
	.type		mrg32k3aM1,@object
	.size		mrg32k3aM1,(mrg32k3aM1Seq - mrg32k3aM1)
mrg32k3aM1:
        /* <DEDUP_REMOVED lines=144> */
	.type		mrg32k3aM1Seq,@object
	.size		mrg32k3aM1Seq,(mrg32k3aM2 - mrg32k3aM1Seq)
mrg32k3aM1Seq:
        /* <DEDUP_REMOVED lines=144> */
	.type		mrg32k3aM2,@object
	.size		mrg32k3aM2,(mrg32k3aM2Seq - mrg32k3aM2)
mrg32k3aM2:
        /* <DEDUP_REMOVED lines=144> */
	.type		mrg32k3aM2Seq,@object
	.size		mrg32k3aM2Seq,(precalc_xorwow_matrix - mrg32k3aM2Seq)
mrg32k3aM2Seq:
        /* <DEDUP_REMOVED lines=144> */
	.type		precalc_xorwow_matrix,@object
	.size		precalc_xorwow_matrix,(precalc_xorwow_offset_matrix - precalc_xorwow_matrix)
precalc_xorwow_matrix:
        /* <DEDUP_REMOVED lines=6400> */
	.type		precalc_xorwow_offset_matrix,@object
	.size		precalc_xorwow_offset_matrix,(.L_1 - precalc_xorwow_offset_matrix)
precalc_xorwow_offset_matrix:
        /* <DEDUP_REMOVED lines=6400> */
.L_1:


//--------------------- .nv.shared.reserved.0     --------------------------
	.section	.nv.shared.reserved.0,"aw",@nobits
	.weak		__nv_reservedSMEM_offset_0_alias
	.size		__nv_reservedSMEM_offset_0_alias, 0, 64
	.other		__nv_reservedSMEM_offset_0_alias,@"STO_CUDA_RESERVED_SHARED STV_DEFAULT"
__nv_reservedSMEM_offset_0_alias:
	.zero		0
	.zero		64


//--------------------- .nv.constant0._Z15repel5_sim_kernP6float3S0_S0_PKfffiiiP17curandStateXORWOW --------------------------
	.section	.nv.constant0._Z15repel5_sim_kernP6float3S0_S0_PKfffiiiP17curandStateXORWOW,"a",@progbits
	.sectionflags	@""
	.align	4
.nv.constant0._Z15repel5_sim_kernP6float3S0_S0_PKfffiiiP17curandStateXORWOW:
	.zero		960


//--------------------- .nv.constant0._Z18init_curand_statesP17curandStateXORWOWm --------------------------
	.section	.nv.constant0._Z18init_curand_statesP17curandStateXORWOWm,"a",@progbits
	.sectionflags	@""
	.align	4
.nv.constant0._Z18init_curand_statesP17curandStateXORWOWm:
	.zero		912


//--------------------- SYMBOLS --------------------------

	.type		.nv.reservedSmem.offset0,@object
	.size		.nv.reservedSmem.offset0,0x4
